//
// Generated by NVIDIA NVVM Compiler
//
// Compiler Build ID: CL-36424714
// Cuda compilation tools, release 13.0, V13.0.88
// Based on NVVM 20.0.0
//

.version 9.0
.target sm_100
.address_size 64

	// .globl	_Z17langevin_equationPfify
.global .align 4 .b8 precalc_xorwow_matrix[102400];
.global .align 4 .b8 precalc_xorwow_offset_matrix[102400];
.global .align 4 .b8 mrg32k3aM1[2304];
.global .align 4 .b8 mrg32k3aM2[2304];
.global .align 4 .b8 mrg32k3aM1SubSeq[2016];
.global .align 4 .b8 mrg32k3aM2SubSeq[2016];
.global .align 4 .b8 mrg32k3aM1Seq[2304];
.global .align 4 .b8 mrg32k3aM2Seq[2304];
.const .align 8 .b8 __cr_lgamma_table[72];

.visible .entry _Z17langevin_equationPfify(
	.param .u64 .ptr .align 1 _Z17langevin_equationPfify_param_0,
	.param .u32 _Z17langevin_equationPfify_param_1,
	.param .f32 _Z17langevin_equationPfify_param_2,
	.param .u64 _Z17langevin_equationPfify_param_3
)
{
	.local .align 8 .b8 	__local_depot0[48];
	.reg .b64 	%SP;
	.reg .b64 	%SPL;
	.reg .pred 	%p<69>;
	.reg .b32 	%r<1260>;
	.reg .b32 	%f<54>;
	.reg .b64 	%rd<28>;

	mov.u64 	%SPL, __local_depot0;
	ld.param.u64 	%rd10, [_Z17langevin_equationPfify_param_0];
	ld.param.f32 	%f13, [_Z17langevin_equationPfify_param_2];
	ld.param.u64 	%rd11, [_Z17langevin_equationPfify_param_3];
	add.u64 	%rd1, %SPL, 0;
	mov.u32 	%r569, %ctaid.x;
	cvt.u64.u32 	%rd2, %r569;
	cvt.u32.u64 	%r570, %rd11;
	xor.b32  	%r571, %r570, -1429050551;
	mul.lo.s32 	%r572, %r571, 1099087573;
	{ .reg .b32 tmp; mov.b64 {tmp, %r573}, %rd11; }
	xor.b32  	%r574, %r573, -136515619;
	mul.lo.s32 	%r575, %r574, -1703105765;
	add.s32 	%r576, %r572, %r575;
	add.s32 	%r1250, %r576, 6615241;
	add.s32 	%r973, %r572, 123456789;
	st.local.v2.u32 	[%rd1], {%r1250, %r973};
	xor.b32  	%r972, %r572, 362436069;
	add.s32 	%r971, %r575, 521288629;
	st.local.v2.u32 	[%rd1+8], {%r972, %r971};
	xor.b32  	%r970, %r575, 88675123;
	add.s32 	%r969, %r572, 5783321;
	st.local.v2.u32 	[%rd1+16], {%r970, %r969};
	setp.eq.s32 	%p1, %r569, 0;
	@%p1 bra 	$L__BB0_115;
	mov.b32 	%r956, 0;
	mov.u64 	%rd27, %rd2;
$L__BB0_2:
	mov.u64 	%rd3, %rd27;
	and.b64  	%rd4, %rd3, 3;
	setp.eq.s64 	%p2, %rd4, 0;
	@%p2 bra 	$L__BB0_114;
	mul.wide.u32 	%rd13, %r956, 3200;
	mov.u64 	%rd14, precalc_xorwow_matrix;
	add.s64 	%rd5, %rd14, %rd13;
	mov.b32 	%r969, 0;
	mov.u32 	%r970, %r969;
	mov.u32 	%r971, %r969;
	mov.u32 	%r972, %r969;
	mov.u32 	%r973, %r969;
	mov.u32 	%r962, %r969;
$L__BB0_4:
	mul.wide.u32 	%rd15, %r962, 4;
	add.s64 	%rd16, %rd1, %rd15;
	ld.local.u32 	%r19, [%rd16+4];
	shl.b32 	%r20, %r962, 5;
	mov.b32 	%r968, 0;
$L__BB0_5:
	.pragma "nounroll";
	shr.u32 	%r580, %r19, %r968;
	and.b32  	%r581, %r580, 1;
	setp.eq.b32 	%p3, %r581, 1;
	not.pred 	%p4, %p3;
	add.s32 	%r582, %r20, %r968;
	mul.lo.s32 	%r583, %r582, 5;
	mul.wide.u32 	%rd17, %r583, 4;
	add.s64 	%rd6, %rd5, %rd17;
	@%p4 bra 	$L__BB0_7;
	ld.global.u32 	%r584, [%rd6];
	xor.b32  	%r973, %r973, %r584;
	ld.global.u32 	%r585, [%rd6+4];
	xor.b32  	%r972, %r972, %r585;
	ld.global.u32 	%r586, [%rd6+8];
	xor.b32  	%r971, %r971, %r586;
	ld.global.u32 	%r587, [%rd6+12];
	xor.b32  	%r970, %r970, %r587;
	ld.global.u32 	%r588, [%rd6+16];
	xor.b32  	%r969, %r969, %r588;
$L__BB0_7:
	and.b32  	%r590, %r580, 2;
	setp.eq.s32 	%p5, %r590, 0;
	@%p5 bra 	$L__BB0_9;
	ld.global.u32 	%r591, [%rd6+20];
	xor.b32  	%r973, %r973, %r591;
	ld.global.u32 	%r592, [%rd6+24];
	xor.b32  	%r972, %r972, %r592;
	ld.global.u32 	%r593, [%rd6+28];
	xor.b32  	%r971, %r971, %r593;
	ld.global.u32 	%r594, [%rd6+32];
	xor.b32  	%r970, %r970, %r594;
	ld.global.u32 	%r595, [%rd6+36];
	xor.b32  	%r969, %r969, %r595;
$L__BB0_9:
	and.b32  	%r597, %r580, 4;
	setp.eq.s32 	%p6, %r597, 0;
	@%p6 bra 	$L__BB0_11;
	ld.global.u32 	%r598, [%rd6+40];
	xor.b32  	%r973, %r973, %r598;
	ld.global.u32 	%r599, [%rd6+44];
	xor.b32  	%r972, %r972, %r599;
	ld.global.u32 	%r600, [%rd6+48];
	xor.b32  	%r971, %r971, %r600;
	ld.global.u32 	%r601, [%rd6+52];
	xor.b32  	%r970, %r970, %r601;
	ld.global.u32 	%r602, [%rd6+56];
	xor.b32  	%r969, %r969, %r602;
$L__BB0_11:
	and.b32  	%r604, %r580, 8;
	setp.eq.s32 	%p7, %r604, 0;
	@%p7 bra 	$L__BB0_13;
	ld.global.u32 	%r605, [%rd6+60];
	xor.b32  	%r973, %r973, %r605;
	ld.global.u32 	%r606, [%rd6+64];
	xor.b32  	%r972, %r972, %r606;
	ld.global.u32 	%r607, [%rd6+68];
	xor.b32  	%r971, %r971, %r607;
	ld.global.u32 	%r608, [%rd6+72];
	xor.b32  	%r970, %r970, %r608;
	ld.global.u32 	%r609, [%rd6+76];
	xor.b32  	%r969, %r969, %r609;
$L__BB0_13:
	and.b32  	%r611, %r580, 16;
	setp.eq.s32 	%p8, %r611, 0;
	@%p8 bra 	$L__BB0_15;
	ld.global.u32 	%r612, [%rd6+80];
	xor.b32  	%r973, %r973, %r612;
	ld.global.u32 	%r613, [%rd6+84];
	xor.b32  	%r972, %r972, %r613;
	ld.global.u32 	%r614, [%rd6+88];
	xor.b32  	%r971, %r971, %r614;
	ld.global.u32 	%r615, [%rd6+92];
	xor.b32  	%r970, %r970, %r615;
	ld.global.u32 	%r616, [%rd6+96];
	xor.b32  	%r969, %r969, %r616;
$L__BB0_15:
	and.b32  	%r618, %r580, 32;
	setp.eq.s32 	%p9, %r618, 0;
	@%p9 bra 	$L__BB0_17;
	ld.global.u32 	%r619, [%rd6+100];
	xor.b32  	%r973, %r973, %r619;
	ld.global.u32 	%r620, [%rd6+104];
	xor.b32  	%r972, %r972, %r620;
	ld.global.u32 	%r621, [%rd6+108];
	xor.b32  	%r971, %r971, %r621;
	ld.global.u32 	%r622, [%rd6+112];
	xor.b32  	%r970, %r970, %r622;
	ld.global.u32 	%r623, [%rd6+116];
	xor.b32  	%r969, %r969, %r623;
$L__BB0_17:
	and.b32  	%r625, %r580, 64;
	setp.eq.s32 	%p10, %r625, 0;
	@%p10 bra 	$L__BB0_19;
	ld.global.u32 	%r626, [%rd6+120];
	xor.b32  	%r973, %r973, %r626;
	ld.global.u32 	%r627, [%rd6+124];
	xor.b32  	%r972, %r972, %r627;
	ld.global.u32 	%r628, [%rd6+128];
	xor.b32  	%r971, %r971, %r628;
	ld.global.u32 	%r629, [%rd6+132];
	xor.b32  	%r970, %r970, %r629;
	ld.global.u32 	%r630, [%rd6+136];
	xor.b32  	%r969, %r969, %r630;
$L__BB0_19:
	and.b32  	%r632, %r580, 128;
	setp.eq.s32 	%p11, %r632, 0;
	@%p11 bra 	$L__BB0_21;
	ld.global.u32 	%r633, [%rd6+140];
	xor.b32  	%r973, %r973, %r633;
	ld.global.u32 	%r634, [%rd6+144];
	xor.b32  	%r972, %r972, %r634;
	ld.global.u32 	%r635, [%rd6+148];
	xor.b32  	%r971, %r971, %r635;
	ld.global.u32 	%r636, [%rd6+152];
	xor.b32  	%r970, %r970, %r636;
	ld.global.u32 	%r637, [%rd6+156];
	xor.b32  	%r969, %r969, %r637;
$L__BB0_21:
	and.b32  	%r639, %r580, 256;
	setp.eq.s32 	%p12, %r639, 0;
	@%p12 bra 	$L__BB0_23;
	ld.global.u32 	%r640, [%rd6+160];
	xor.b32  	%r973, %r973, %r640;
	ld.global.u32 	%r641, [%rd6+164];
	xor.b32  	%r972, %r972, %r641;
	ld.global.u32 	%r642, [%rd6+168];
	xor.b32  	%r971, %r971, %r642;
	ld.global.u32 	%r643, [%rd6+172];
	xor.b32  	%r970, %r970, %r643;
	ld.global.u32 	%r644, [%rd6+176];
	xor.b32  	%r969, %r969, %r644;
$L__BB0_23:
	and.b32  	%r646, %r580, 512;
	setp.eq.s32 	%p13, %r646, 0;
	@%p13 bra 	$L__BB0_25;
	ld.global.u32 	%r647, [%rd6+180];
	xor.b32  	%r973, %r973, %r647;
	ld.global.u32 	%r648, [%rd6+184];
	xor.b32  	%r972, %r972, %r648;
	ld.global.u32 	%r649, [%rd6+188];
	xor.b32  	%r971, %r971, %r649;
	ld.global.u32 	%r650, [%rd6+192];
	xor.b32  	%r970, %r970, %r650;
	ld.global.u32 	%r651, [%rd6+196];
	xor.b32  	%r969, %r969, %r651;
$L__BB0_25:
	and.b32  	%r653, %r580, 1024;
	setp.eq.s32 	%p14, %r653, 0;
	@%p14 bra 	$L__BB0_27;
	ld.global.u32 	%r654, [%rd6+200];
	xor.b32  	%r973, %r973, %r654;
	ld.global.u32 	%r655, [%rd6+204];
	xor.b32  	%r972, %r972, %r655;
	ld.global.u32 	%r656, [%rd6+208];
	xor.b32  	%r971, %r971, %r656;
	ld.global.u32 	%r657, [%rd6+212];
	xor.b32  	%r970, %r970, %r657;
	ld.global.u32 	%r658, [%rd6+216];
	xor.b32  	%r969, %r969, %r658;
$L__BB0_27:
	and.b32  	%r660, %r580, 2048;
	setp.eq.s32 	%p15, %r660, 0;
	@%p15 bra 	$L__BB0_29;
	ld.global.u32 	%r661, [%rd6+220];
	xor.b32  	%r973, %r973, %r661;
	ld.global.u32 	%r662, [%rd6+224];
	xor.b32  	%r972, %r972, %r662;
	ld.global.u32 	%r663, [%rd6+228];
	xor.b32  	%r971, %r971, %r663;
	ld.global.u32 	%r664, [%rd6+232];
	xor.b32  	%r970, %r970, %r664;
	ld.global.u32 	%r665, [%rd6+236];
	xor.b32  	%r969, %r969, %r665;
$L__BB0_29:
	and.b32  	%r667, %r580, 4096;
	setp.eq.s32 	%p16, %r667, 0;
	@%p16 bra 	$L__BB0_31;
	ld.global.u32 	%r668, [%rd6+240];
	xor.b32  	%r973, %r973, %r668;
	ld.global.u32 	%r669, [%rd6+244];
	xor.b32  	%r972, %r972, %r669;
	ld.global.u32 	%r670, [%rd6+248];
	xor.b32  	%r971, %r971, %r670;
	ld.global.u32 	%r671, [%rd6+252];
	xor.b32  	%r970, %r970, %r671;
	ld.global.u32 	%r672, [%rd6+256];
	xor.b32  	%r969, %r969, %r672;
$L__BB0_31:
	and.b32  	%r674, %r580, 8192;
	setp.eq.s32 	%p17, %r674, 0;
	@%p17 bra 	$L__BB0_33;
	ld.global.u32 	%r675, [%rd6+260];
	xor.b32  	%r973, %r973, %r675;
	ld.global.u32 	%r676, [%rd6+264];
	xor.b32  	%r972, %r972, %r676;
	ld.global.u32 	%r677, [%rd6+268];
	xor.b32  	%r971, %r971, %r677;
	ld.global.u32 	%r678, [%rd6+272];
	xor.b32  	%r970, %r970, %r678;
	ld.global.u32 	%r679, [%rd6+276];
	xor.b32  	%r969, %r969, %r679;
$L__BB0_33:
	and.b32  	%r681, %r580, 16384;
	setp.eq.s32 	%p18, %r681, 0;
	@%p18 bra 	$L__BB0_35;
	ld.global.u32 	%r682, [%rd6+280];
	xor.b32  	%r973, %r973, %r682;
	ld.global.u32 	%r683, [%rd6+284];
	xor.b32  	%r972, %r972, %r683;
	ld.global.u32 	%r684, [%rd6+288];
	xor.b32  	%r971, %r971, %r684;
	ld.global.u32 	%r685, [%rd6+292];
	xor.b32  	%r970, %r970, %r685;
	ld.global.u32 	%r686, [%rd6+296];
	xor.b32  	%r969, %r969, %r686;
$L__BB0_35:
	and.b32  	%r688, %r580, 32768;
	setp.eq.s32 	%p19, %r688, 0;
	@%p19 bra 	$L__BB0_37;
	ld.global.u32 	%r689, [%rd6+300];
	xor.b32  	%r973, %r973, %r689;
	ld.global.u32 	%r690, [%rd6+304];
	xor.b32  	%r972, %r972, %r690;
	ld.global.u32 	%r691, [%rd6+308];
	xor.b32  	%r971, %r971, %r691;
	ld.global.u32 	%r692, [%rd6+312];
	xor.b32  	%r970, %r970, %r692;
	ld.global.u32 	%r693, [%rd6+316];
	xor.b32  	%r969, %r969, %r693;
$L__BB0_37:
	add.s32 	%r968, %r968, 16;
	setp.ne.s32 	%p20, %r968, 32;
	@%p20 bra 	$L__BB0_5;
	mad.lo.s32 	%r694, %r962, -31, %r20;
	add.s32 	%r962, %r694, 1;
	setp.ne.s32 	%p21, %r962, 5;
	@%p21 bra 	$L__BB0_4;
	st.local.u32 	[%rd1+4], %r973;
	st.local.v2.u32 	[%rd1+8], {%r972, %r971};
	st.local.v2.u32 	[%rd1+16], {%r970, %r969};
	setp.eq.s64 	%p22, %rd4, 1;
	@%p22 bra 	$L__BB0_114;
	mov.b32 	%r969, 0;
	mov.u32 	%r970, %r969;
	mov.u32 	%r971, %r969;
	mov.u32 	%r972, %r969;
	mov.u32 	%r973, %r969;
	mov.u32 	%r1054, %r969;
$L__BB0_41:
	mul.wide.u32 	%rd18, %r1054, 4;
	add.s64 	%rd19, %rd1, %rd18;
	ld.local.u32 	%r195, [%rd19+4];
	shl.b32 	%r196, %r1054, 5;
	mov.b32 	%r1060, 0;
$L__BB0_42:
	.pragma "nounroll";
	shr.u32 	%r697, %r195, %r1060;
	and.b32  	%r698, %r697, 1;
	setp.eq.b32 	%p23, %r698, 1;
	not.pred 	%p24, %p23;
	add.s32 	%r699, %r196, %r1060;
	mul.lo.s32 	%r700, %r699, 5;
	mul.wide.u32 	%rd20, %r700, 4;
	add.s64 	%rd7, %rd5, %rd20;
	@%p24 bra 	$L__BB0_44;
	ld.global.u32 	%r701, [%rd7];
	xor.b32  	%r973, %r973, %r701;
	ld.global.u32 	%r702, [%rd7+4];
	xor.b32  	%r972, %r972, %r702;
	ld.global.u32 	%r703, [%rd7+8];
	xor.b32  	%r971, %r971, %r703;
	ld.global.u32 	%r704, [%rd7+12];
	xor.b32  	%r970, %r970, %r704;
	ld.global.u32 	%r705, [%rd7+16];
	xor.b32  	%r969, %r969, %r705;
$L__BB0_44:
	and.b32  	%r707, %r697, 2;
	setp.eq.s32 	%p25, %r707, 0;
	@%p25 bra 	$L__BB0_46;
	ld.global.u32 	%r708, [%rd7+20];
	xor.b32  	%r973, %r973, %r708;
	ld.global.u32 	%r709, [%rd7+24];
	xor.b32  	%r972, %r972, %r709;
	ld.global.u32 	%r710, [%rd7+28];
	xor.b32  	%r971, %r971, %r710;
	ld.global.u32 	%r711, [%rd7+32];
	xor.b32  	%r970, %r970, %r711;
	ld.global.u32 	%r712, [%rd7+36];
	xor.b32  	%r969, %r969, %r712;
$L__BB0_46:
	and.b32  	%r714, %r697, 4;
	setp.eq.s32 	%p26, %r714, 0;
	@%p26 bra 	$L__BB0_48;
	ld.global.u32 	%r715, [%rd7+40];
	xor.b32  	%r973, %r973, %r715;
	ld.global.u32 	%r716, [%rd7+44];
	xor.b32  	%r972, %r972, %r716;
	ld.global.u32 	%r717, [%rd7+48];
	xor.b32  	%r971, %r971, %r717;
	ld.global.u32 	%r718, [%rd7+52];
	xor.b32  	%r970, %r970, %r718;
	ld.global.u32 	%r719, [%rd7+56];
	xor.b32  	%r969, %r969, %r719;
$L__BB0_48:
	and.b32  	%r721, %r697, 8;
	setp.eq.s32 	%p27, %r721, 0;
	@%p27 bra 	$L__BB0_50;
	ld.global.u32 	%r722, [%rd7+60];
	xor.b32  	%r973, %r973, %r722;
	ld.global.u32 	%r723, [%rd7+64];
	xor.b32  	%r972, %r972, %r723;
	ld.global.u32 	%r724, [%rd7+68];
	xor.b32  	%r971, %r971, %r724;
	ld.global.u32 	%r725, [%rd7+72];
	xor.b32  	%r970, %r970, %r725;
	ld.global.u32 	%r726, [%rd7+76];
	xor.b32  	%r969, %r969, %r726;
$L__BB0_50:
	and.b32  	%r728, %r697, 16;
	setp.eq.s32 	%p28, %r728, 0;
	@%p28 bra 	$L__BB0_52;
	ld.global.u32 	%r729, [%rd7+80];
	xor.b32  	%r973, %r973, %r729;
	ld.global.u32 	%r730, [%rd7+84];
	xor.b32  	%r972, %r972, %r730;
	ld.global.u32 	%r731, [%rd7+88];
	xor.b32  	%r971, %r971, %r731;
	ld.global.u32 	%r732, [%rd7+92];
	xor.b32  	%r970, %r970, %r732;
	ld.global.u32 	%r733, [%rd7+96];
	xor.b32  	%r969, %r969, %r733;
$L__BB0_52:
	and.b32  	%r735, %r697, 32;
	setp.eq.s32 	%p29, %r735, 0;
	@%p29 bra 	$L__BB0_54;
	ld.global.u32 	%r736, [%rd7+100];
	xor.b32  	%r973, %r973, %r736;
	ld.global.u32 	%r737, [%rd7+104];
	xor.b32  	%r972, %r972, %r737;
	ld.global.u32 	%r738, [%rd7+108];
	xor.b32  	%r971, %r971, %r738;
	ld.global.u32 	%r739, [%rd7+112];
	xor.b32  	%r970, %r970, %r739;
	ld.global.u32 	%r740, [%rd7+116];
	xor.b32  	%r969, %r969, %r740;
$L__BB0_54:
	and.b32  	%r742, %r697, 64;
	setp.eq.s32 	%p30, %r742, 0;
	@%p30 bra 	$L__BB0_56;
	ld.global.u32 	%r743, [%rd7+120];
	xor.b32  	%r973, %r973, %r743;
	ld.global.u32 	%r744, [%rd7+124];
	xor.b32  	%r972, %r972, %r744;
	ld.global.u32 	%r745, [%rd7+128];
	xor.b32  	%r971, %r971, %r745;
	ld.global.u32 	%r746, [%rd7+132];
	xor.b32  	%r970, %r970, %r746;
	ld.global.u32 	%r747, [%rd7+136];
	xor.b32  	%r969, %r969, %r747;
$L__BB0_56:
	and.b32  	%r749, %r697, 128;
	setp.eq.s32 	%p31, %r749, 0;
	@%p31 bra 	$L__BB0_58;
	ld.global.u32 	%r750, [%rd7+140];
	xor.b32  	%r973, %r973, %r750;
	ld.global.u32 	%r751, [%rd7+144];
	xor.b32  	%r972, %r972, %r751;
	ld.global.u32 	%r752, [%rd7+148];
	xor.b32  	%r971, %r971, %r752;
	ld.global.u32 	%r753, [%rd7+152];
	xor.b32  	%r970, %r970, %r753;
	ld.global.u32 	%r754, [%rd7+156];
	xor.b32  	%r969, %r969, %r754;
$L__BB0_58:
	and.b32  	%r756, %r697, 256;
	setp.eq.s32 	%p32, %r756, 0;
	@%p32 bra 	$L__BB0_60;
	ld.global.u32 	%r757, [%rd7+160];
	xor.b32  	%r973, %r973, %r757;
	ld.global.u32 	%r758, [%rd7+164];
	xor.b32  	%r972, %r972, %r758;
	ld.global.u32 	%r759, [%rd7+168];
	xor.b32  	%r971, %r971, %r759;
	ld.global.u32 	%r760, [%rd7+172];
	xor.b32  	%r970, %r970, %r760;
	ld.global.u32 	%r761, [%rd7+176];
	xor.b32  	%r969, %r969, %r761;
$L__BB0_60:
	and.b32  	%r763, %r697, 512;
	setp.eq.s32 	%p33, %r763, 0;
	@%p33 bra 	$L__BB0_62;
	ld.global.u32 	%r764, [%rd7+180];
	xor.b32  	%r973, %r973, %r764;
	ld.global.u32 	%r765, [%rd7+184];
	xor.b32  	%r972, %r972, %r765;
	ld.global.u32 	%r766, [%rd7+188];
	xor.b32  	%r971, %r971, %r766;
	ld.global.u32 	%r767, [%rd7+192];
	xor.b32  	%r970, %r970, %r767;
	ld.global.u32 	%r768, [%rd7+196];
	xor.b32  	%r969, %r969, %r768;
$L__BB0_62:
	and.b32  	%r770, %r697, 1024;
	setp.eq.s32 	%p34, %r770, 0;
	@%p34 bra 	$L__BB0_64;
	ld.global.u32 	%r771, [%rd7+200];
	xor.b32  	%r973, %r973, %r771;
	ld.global.u32 	%r772, [%rd7+204];
	xor.b32  	%r972, %r972, %r772;
	ld.global.u32 	%r773, [%rd7+208];
	xor.b32  	%r971, %r971, %r773;
	ld.global.u32 	%r774, [%rd7+212];
	xor.b32  	%r970, %r970, %r774;
	ld.global.u32 	%r775, [%rd7+216];
	xor.b32  	%r969, %r969, %r775;
$L__BB0_64:
	and.b32  	%r777, %r697, 2048;
	setp.eq.s32 	%p35, %r777, 0;
	@%p35 bra 	$L__BB0_66;
	ld.global.u32 	%r778, [%rd7+220];
	xor.b32  	%r973, %r973, %r778;
	ld.global.u32 	%r779, [%rd7+224];
	xor.b32  	%r972, %r972, %r779;
	ld.global.u32 	%r780, [%rd7+228];
	xor.b32  	%r971, %r971, %r780;
	ld.global.u32 	%r781, [%rd7+232];
	xor.b32  	%r970, %r970, %r781;
	ld.global.u32 	%r782, [%rd7+236];
	xor.b32  	%r969, %r969, %r782;
$L__BB0_66:
	and.b32  	%r784, %r697, 4096;
	setp.eq.s32 	%p36, %r784, 0;
	@%p36 bra 	$L__BB0_68;
	ld.global.u32 	%r785, [%rd7+240];
	xor.b32  	%r973, %r973, %r785;
	ld.global.u32 	%r786, [%rd7+244];
	xor.b32  	%r972, %r972, %r786;
	ld.global.u32 	%r787, [%rd7+248];
	xor.b32  	%r971, %r971, %r787;
	ld.global.u32 	%r788, [%rd7+252];
	xor.b32  	%r970, %r970, %r788;
	ld.global.u32 	%r789, [%rd7+256];
	xor.b32  	%r969, %r969, %r789;
$L__BB0_68:
	and.b32  	%r791, %r697, 8192;
	setp.eq.s32 	%p37, %r791, 0;
	@%p37 bra 	$L__BB0_70;
	ld.global.u32 	%r792, [%rd7+260];
	xor.b32  	%r973, %r973, %r792;
	ld.global.u32 	%r793, [%rd7+264];
	xor.b32  	%r972, %r972, %r793;
	ld.global.u32 	%r794, [%rd7+268];
	xor.b32  	%r971, %r971, %r794;
	ld.global.u32 	%r795, [%rd7+272];
	xor.b32  	%r970, %r970, %r795;
	ld.global.u32 	%r796, [%rd7+276];
	xor.b32  	%r969, %r969, %r796;
$L__BB0_70:
	and.b32  	%r798, %r697, 16384;
	setp.eq.s32 	%p38, %r798, 0;
	@%p38 bra 	$L__BB0_72;
	ld.global.u32 	%r799, [%rd7+280];
	xor.b32  	%r973, %r973, %r799;
	ld.global.u32 	%r800, [%rd7+284];
	xor.b32  	%r972, %r972, %r800;
	ld.global.u32 	%r801, [%rd7+288];
	xor.b32  	%r971, %r971, %r801;
	ld.global.u32 	%r802, [%rd7+292];
	xor.b32  	%r970, %r970, %r802;
	ld.global.u32 	%r803, [%rd7+296];
	xor.b32  	%r969, %r969, %r803;
$L__BB0_72:
	and.b32  	%r805, %r697, 32768;
	setp.eq.s32 	%p39, %r805, 0;
	@%p39 bra 	$L__BB0_74;
	ld.global.u32 	%r806, [%rd7+300];
	xor.b32  	%r973, %r973, %r806;
	ld.global.u32 	%r807, [%rd7+304];
	xor.b32  	%r972, %r972, %r807;
	ld.global.u32 	%r808, [%rd7+308];
	xor.b32  	%r971, %r971, %r808;
	ld.global.u32 	%r809, [%rd7+312];
	xor.b32  	%r970, %r970, %r809;
	ld.global.u32 	%r810, [%rd7+316];
	xor.b32  	%r969, %r969, %r810;
$L__BB0_74:
	add.s32 	%r1060, %r1060, 16;
	setp.ne.s32 	%p40, %r1060, 32;
	@%p40 bra 	$L__BB0_42;
	mad.lo.s32 	%r811, %r1054, -31, %r196;
	add.s32 	%r1054, %r811, 1;
	setp.ne.s32 	%p41, %r1054, 5;
	@%p41 bra 	$L__BB0_41;
	st.local.u32 	[%rd1+4], %r973;
	st.local.v2.u32 	[%rd1+8], {%r972, %r971};
	st.local.v2.u32 	[%rd1+16], {%r970, %r969};
	setp.ne.s64 	%p42, %rd4, 3;
	@%p42 bra 	$L__BB0_114;
	mov.b32 	%r969, 0;
	mov.u32 	%r970, %r969;
	mov.u32 	%r971, %r969;
	mov.u32 	%r972, %r969;
	mov.u32 	%r973, %r969;
	mov.u32 	%r1146, %r969;
$L__BB0_78:
	mul.wide.u32 	%rd21, %r1146, 4;
	add.s64 	%rd22, %rd1, %rd21;
	ld.local.u32 	%r371, [%rd22+4];
	shl.b32 	%r372, %r1146, 5;
	mov.b32 	%r1152, 0;
$L__BB0_79:
	.pragma "nounroll";
	shr.u32 	%r814, %r371, %r1152;
	and.b32  	%r815, %r814, 1;
	setp.eq.b32 	%p43, %r815, 1;
	not.pred 	%p44, %p43;
	add.s32 	%r816, %r372, %r1152;
	mul.lo.s32 	%r817, %r816, 5;
	mul.wide.u32 	%rd23, %r817, 4;
	add.s64 	%rd8, %rd5, %rd23;
	@%p44 bra 	$L__BB0_81;
	ld.global.u32 	%r818, [%rd8];
	xor.b32  	%r973, %r973, %r818;
	ld.global.u32 	%r819, [%rd8+4];
	xor.b32  	%r972, %r972, %r819;
	ld.global.u32 	%r820, [%rd8+8];
	xor.b32  	%r971, %r971, %r820;
	ld.global.u32 	%r821, [%rd8+12];
	xor.b32  	%r970, %r970, %r821;
	ld.global.u32 	%r822, [%rd8+16];
	xor.b32  	%r969, %r969, %r822;
$L__BB0_81:
	and.b32  	%r824, %r814, 2;
	setp.eq.s32 	%p45, %r824, 0;
	@%p45 bra 	$L__BB0_83;
	ld.global.u32 	%r825, [%rd8+20];
	xor.b32  	%r973, %r973, %r825;
	ld.global.u32 	%r826, [%rd8+24];
	xor.b32  	%r972, %r972, %r826;
	ld.global.u32 	%r827, [%rd8+28];
	xor.b32  	%r971, %r971, %r827;
	ld.global.u32 	%r828, [%rd8+32];
	xor.b32  	%r970, %r970, %r828;
	ld.global.u32 	%r829, [%rd8+36];
	xor.b32  	%r969, %r969, %r829;
$L__BB0_83:
	and.b32  	%r831, %r814, 4;
	setp.eq.s32 	%p46, %r831, 0;
	@%p46 bra 	$L__BB0_85;
	ld.global.u32 	%r832, [%rd8+40];
	xor.b32  	%r973, %r973, %r832;
	ld.global.u32 	%r833, [%rd8+44];
	xor.b32  	%r972, %r972, %r833;
	ld.global.u32 	%r834, [%rd8+48];
	xor.b32  	%r971, %r971, %r834;
	ld.global.u32 	%r835, [%rd8+52];
	xor.b32  	%r970, %r970, %r835;
	ld.global.u32 	%r836, [%rd8+56];
	xor.b32  	%r969, %r969, %r836;
$L__BB0_85:
	and.b32  	%r838, %r814, 8;
	setp.eq.s32 	%p47, %r838, 0;
	@%p47 bra 	$L__BB0_87;
	ld.global.u32 	%r839, [%rd8+60];
	xor.b32  	%r973, %r973, %r839;
	ld.global.u32 	%r840, [%rd8+64];
	xor.b32  	%r972, %r972, %r840;
	ld.global.u32 	%r841, [%rd8+68];
	xor.b32  	%r971, %r971, %r841;
	ld.global.u32 	%r842, [%rd8+72];
	xor.b32  	%r970, %r970, %r842;
	ld.global.u32 	%r843, [%rd8+76];
	xor.b32  	%r969, %r969, %r843;
$L__BB0_87:
	and.b32  	%r845, %r814, 16;
	setp.eq.s32 	%p48, %r845, 0;
	@%p48 bra 	$L__BB0_89;
	ld.global.u32 	%r846, [%rd8+80];
	xor.b32  	%r973, %r973, %r846;
	ld.global.u32 	%r847, [%rd8+84];
	xor.b32  	%r972, %r972, %r847;
	ld.global.u32 	%r848, [%rd8+88];
	xor.b32  	%r971, %r971, %r848;
	ld.global.u32 	%r849, [%rd8+92];
	xor.b32  	%r970, %r970, %r849;
	ld.global.u32 	%r850, [%rd8+96];
	xor.b32  	%r969, %r969, %r850;
$L__BB0_89:
	and.b32  	%r852, %r814, 32;
	setp.eq.s32 	%p49, %r852, 0;
	@%p49 bra 	$L__BB0_91;
	ld.global.u32 	%r853, [%rd8+100];
	xor.b32  	%r973, %r973, %r853;
	ld.global.u32 	%r854, [%rd8+104];
	xor.b32  	%r972, %r972, %r854;
	ld.global.u32 	%r855, [%rd8+108];
	xor.b32  	%r971, %r971, %r855;
	ld.global.u32 	%r856, [%rd8+112];
	xor.b32  	%r970, %r970, %r856;
	ld.global.u32 	%r857, [%rd8+116];
	xor.b32  	%r969, %r969, %r857;
$L__BB0_91:
	and.b32  	%r859, %r814, 64;
	setp.eq.s32 	%p50, %r859, 0;
	@%p50 bra 	$L__BB0_93;
	ld.global.u32 	%r860, [%rd8+120];
	xor.b32  	%r973, %r973, %r860;
	ld.global.u32 	%r861, [%rd8+124];
	xor.b32  	%r972, %r972, %r861;
	ld.global.u32 	%r862, [%rd8+128];
	xor.b32  	%r971, %r971, %r862;
	ld.global.u32 	%r863, [%rd8+132];
	xor.b32  	%r970, %r970, %r863;
	ld.global.u32 	%r864, [%rd8+136];
	xor.b32  	%r969, %r969, %r864;
$L__BB0_93:
	and.b32  	%r866, %r814, 128;
	setp.eq.s32 	%p51, %r866, 0;
	@%p51 bra 	$L__BB0_95;
	ld.global.u32 	%r867, [%rd8+140];
	xor.b32  	%r973, %r973, %r867;
	ld.global.u32 	%r868, [%rd8+144];
	xor.b32  	%r972, %r972, %r868;
	ld.global.u32 	%r869, [%rd8+148];
	xor.b32  	%r971, %r971, %r869;
	ld.global.u32 	%r870, [%rd8+152];
	xor.b32  	%r970, %r970, %r870;
	ld.global.u32 	%r871, [%rd8+156];
	xor.b32  	%r969, %r969, %r871;
$L__BB0_95:
	and.b32  	%r873, %r814, 256;
	setp.eq.s32 	%p52, %r873, 0;
	@%p52 bra 	$L__BB0_97;
	ld.global.u32 	%r874, [%rd8+160];
	xor.b32  	%r973, %r973, %r874;
	ld.global.u32 	%r875, [%rd8+164];
	xor.b32  	%r972, %r972, %r875;
	ld.global.u32 	%r876, [%rd8+168];
	xor.b32  	%r971, %r971, %r876;
	ld.global.u32 	%r877, [%rd8+172];
	xor.b32  	%r970, %r970, %r877;
	ld.global.u32 	%r878, [%rd8+176];
	xor.b32  	%r969, %r969, %r878;
$L__BB0_97:
	and.b32  	%r880, %r814, 512;
	setp.eq.s32 	%p53, %r880, 0;
	@%p53 bra 	$L__BB0_99;
	ld.global.u32 	%r881, [%rd8+180];
	xor.b32  	%r973, %r973, %r881;
	ld.global.u32 	%r882, [%rd8+184];
	xor.b32  	%r972, %r972, %r882;
	ld.global.u32 	%r883, [%rd8+188];
	xor.b32  	%r971, %r971, %r883;
	ld.global.u32 	%r884, [%rd8+192];
	xor.b32  	%r970, %r970, %r884;
	ld.global.u32 	%r885, [%rd8+196];
	xor.b32  	%r969, %r969, %r885;
$L__BB0_99:
	and.b32  	%r887, %r814, 1024;
	setp.eq.s32 	%p54, %r887, 0;
	@%p54 bra 	$L__BB0_101;
	ld.global.u32 	%r888, [%rd8+200];
	xor.b32  	%r973, %r973, %r888;
	ld.global.u32 	%r889, [%rd8+204];
	xor.b32  	%r972, %r972, %r889;
	ld.global.u32 	%r890, [%rd8+208];
	xor.b32  	%r971, %r971, %r890;
	ld.global.u32 	%r891, [%rd8+212];
	xor.b32  	%r970, %r970, %r891;
	ld.global.u32 	%r892, [%rd8+216];
	xor.b32  	%r969, %r969, %r892;
$L__BB0_101:
	and.b32  	%r894, %r814, 2048;
	setp.eq.s32 	%p55, %r894, 0;
	@%p55 bra 	$L__BB0_103;
	ld.global.u32 	%r895, [%rd8+220];
	xor.b32  	%r973, %r973, %r895;
	ld.global.u32 	%r896, [%rd8+224];
	xor.b32  	%r972, %r972, %r896;
	ld.global.u32 	%r897, [%rd8+228];
	xor.b32  	%r971, %r971, %r897;
	ld.global.u32 	%r898, [%rd8+232];
	xor.b32  	%r970, %r970, %r898;
	ld.global.u32 	%r899, [%rd8+236];
	xor.b32  	%r969, %r969, %r899;
$L__BB0_103:
	and.b32  	%r901, %r814, 4096;
	setp.eq.s32 	%p56, %r901, 0;
	@%p56 bra 	$L__BB0_105;
	ld.global.u32 	%r902, [%rd8+240];
	xor.b32  	%r973, %r973, %r902;
	ld.global.u32 	%r903, [%rd8+244];
	xor.b32  	%r972, %r972, %r903;
	ld.global.u32 	%r904, [%rd8+248];
	xor.b32  	%r971, %r971, %r904;
	ld.global.u32 	%r905, [%rd8+252];
	xor.b32  	%r970, %r970, %r905;
	ld.global.u32 	%r906, [%rd8+256];
	xor.b32  	%r969, %r969, %r906;
$L__BB0_105:
	and.b32  	%r908, %r814, 8192;
	setp.eq.s32 	%p57, %r908, 0;
	@%p57 bra 	$L__BB0_107;
	ld.global.u32 	%r909, [%rd8+260];
	xor.b32  	%r973, %r973, %r909;
	ld.global.u32 	%r910, [%rd8+264];
	xor.b32  	%r972, %r972, %r910;
	ld.global.u32 	%r911, [%rd8+268];
	xor.b32  	%r971, %r971, %r911;
	ld.global.u32 	%r912, [%rd8+272];
	xor.b32  	%r970, %r970, %r912;
	ld.global.u32 	%r913, [%rd8+276];
	xor.b32  	%r969, %r969, %r913;
$L__BB0_107:
	and.b32  	%r915, %r814, 16384;
	setp.eq.s32 	%p58, %r915, 0;
	@%p58 bra 	$L__BB0_109;
	ld.global.u32 	%r916, [%rd8+280];
	xor.b32  	%r973, %r973, %r916;
	ld.global.u32 	%r917, [%rd8+284];
	xor.b32  	%r972, %r972, %r917;
	ld.global.u32 	%r918, [%rd8+288];
	xor.b32  	%r971, %r971, %r918;
	ld.global.u32 	%r919, [%rd8+292];
	xor.b32  	%r970, %r970, %r919;
	ld.global.u32 	%r920, [%rd8+296];
	xor.b32  	%r969, %r969, %r920;
$L__BB0_109:
	and.b32  	%r922, %r814, 32768;
	setp.eq.s32 	%p59, %r922, 0;
	@%p59 bra 	$L__BB0_111;
	ld.global.u32 	%r923, [%rd8+300];
	xor.b32  	%r973, %r973, %r923;
	ld.global.u32 	%r924, [%rd8+304];
	xor.b32  	%r972, %r972, %r924;
	ld.global.u32 	%r925, [%rd8+308];
	xor.b32  	%r971, %r971, %r925;
	ld.global.u32 	%r926, [%rd8+312];
	xor.b32  	%r970, %r970, %r926;
	ld.global.u32 	%r927, [%rd8+316];
	xor.b32  	%r969, %r969, %r927;
$L__BB0_111:
	add.s32 	%r1152, %r1152, 16;
	setp.ne.s32 	%p60, %r1152, 32;
	@%p60 bra 	$L__BB0_79;
	mad.lo.s32 	%r928, %r1146, -31, %r372;
	add.s32 	%r1146, %r928, 1;
	setp.ne.s32 	%p61, %r1146, 5;
	@%p61 bra 	$L__BB0_78;
	st.local.u32 	[%rd1+4], %r973;
	st.local.v2.u32 	[%rd1+8], {%r972, %r971};
	st.local.v2.u32 	[%rd1+16], {%r970, %r969};
$L__BB0_114:
	shr.u64 	%rd27, %rd3, 2;
	add.s32 	%r956, %r956, 1;
	setp.gt.u64 	%p62, %rd3, 3;
	@%p62 bra 	$L__BB0_2;
$L__BB0_115:
	neg.f32 	%f1, %f13;
	mov.b32 	%r1249, 0;
	mov.f32 	%f52, 0f00000000;
	mov.f32 	%f49, %f52;
	mov.f32 	%f50, %f52;
	mov.f32 	%f51, %f52;
$L__BB0_116:
	setp.eq.s32 	%p63, %r1249, 1;
	mov.b32 	%r1249, 0;
	mov.f32 	%f53, %f52;
	@%p63 bra 	$L__BB0_118;
	shr.u32 	%r932, %r973, 2;
	xor.b32  	%r933, %r932, %r973;
	shl.b32 	%r934, %r969, 4;
	shl.b32 	%r935, %r933, 1;
	xor.b32  	%r936, %r935, %r934;
	xor.b32  	%r937, %r936, %r933;
	xor.b32  	%r1258, %r937, %r969;
	add.s32 	%r938, %r1250, %r1258;
	add.s32 	%r939, %r938, 362437;
	shr.u32 	%r940, %r972, 2;
	xor.b32  	%r941, %r940, %r972;
	shl.b32 	%r942, %r1258, 4;
	shl.b32 	%r943, %r941, 1;
	xor.b32  	%r944, %r943, %r942;
	xor.b32  	%r945, %r944, %r941;
	xor.b32  	%r1257, %r945, %r1258;
	add.s32 	%r1250, %r1250, 724874;
	add.s32 	%r946, %r1257, %r1250;
	cvt.rn.f32.u32 	%f15, %r939;
	fma.rn.f32 	%f16, %f15, 0f2F800000, 0f2F000000;
	cvt.rn.f32.u32 	%f17, %r946;
	fma.rn.f32 	%f18, %f17, 0f30C90FDB, 0f30490FDB;
	setp.lt.f32 	%p64, %f16, 0f00800000;
	mul.f32 	%f19, %f16, 0f4B000000;
	selp.f32 	%f20, %f19, %f16, %p64;
	selp.f32 	%f21, 0fC1B80000, 0f00000000, %p64;
	mov.b32 	%r947, %f20;
	add.s32 	%r948, %r947, -1059760811;
	and.b32  	%r949, %r948, -8388608;
	sub.s32 	%r950, %r947, %r949;
	mov.b32 	%f22, %r950;
	cvt.rn.f32.s32 	%f23, %r949;
	fma.rn.f32 	%f24, %f23, 0f34000000, %f21;
	add.f32 	%f25, %f22, 0fBF800000;
	fma.rn.f32 	%f26, %f25, 0fBE055027, 0f3E1039F6;
	fma.rn.f32 	%f27, %f26, %f25, 0fBDF8CDCC;
	fma.rn.f32 	%f28, %f27, %f25, 0f3E0F2955;
	fma.rn.f32 	%f29, %f28, %f25, 0fBE2AD8B9;
	fma.rn.f32 	%f30, %f29, %f25, 0f3E4CED0B;
	fma.rn.f32 	%f31, %f30, %f25, 0fBE7FFF22;
	fma.rn.f32 	%f32, %f31, %f25, 0f3EAAAA78;
	fma.rn.f32 	%f33, %f32, %f25, 0fBF000000;
	mul.f32 	%f34, %f25, %f33;
	fma.rn.f32 	%f35, %f34, %f25, %f25;
	fma.rn.f32 	%f36, %f24, 0f3F317218, %f35;
	setp.gt.u32 	%p65, %r947, 2139095039;
	fma.rn.f32 	%f37, %f20, 0f7F800000, 0f7F800000;
	selp.f32 	%f38, %f37, %f36, %p65;
	setp.eq.f32 	%p66, %f20, 0f00000000;
	mul.f32 	%f39, %f38, 0fC0000000;
	selp.f32 	%f40, 0f7F800000, %f39, %p66;
	sqrt.rn.f32 	%f41, %f40;
	sin.approx.f32 	%f42, %f18;
	cos.approx.f32 	%f43, %f18;
	mul.f32 	%f53, %f41, %f42;
	mul.f32 	%f52, %f41, %f43;
	mov.b32 	%r1249, 1;
	mov.u32 	%r1259, %r969;
	mov.u32 	%r972, %r970;
	mov.u32 	%r973, %r971;
	mov.u32 	%r969, %r1257;
	mov.u32 	%r970, %r1258;
	mov.u32 	%r971, %r1259;
$L__BB0_118:
	mul.f32 	%f44, %f50, %f1;
	fma.rn.f32 	%f45, %f44, 0f3A83126F, %f53;
	add.f32 	%f50, %f50, %f45;
	fma.rn.f32 	%f49, %f50, 0f3A83126F, %f49;
	add.f32 	%f51, %f51, 0f3A83126F;
	setp.ge.f32 	%p67, %f49, 0f00000000;
	neg.f32 	%f46, %f49;
	selp.f32 	%f47, %f49, %f46, %p67;
	setp.leu.f32 	%p68, %f47, 0f3F800000;
	@%p68 bra 	$L__BB0_116;
	cvta.to.global.u64 	%rd24, %rd10;
	shl.b64 	%rd25, %rd2, 2;
	add.s64 	%rd26, %rd24, %rd25;
	st.global.f32 	[%rd26], %f51;
	ret;

}


// ===== COMPILED SASS (sm_100) =====

	.target	sm_100

	.elftype	@"ET_EXEC"


//--------------------- .note.nv.tkinfo           --------------------------
	.section	.note.nv.tkinfo,"",@"SHT_NOTE"
	.sectionflags	@"SHF_NOTE_NV_TKINFO"
	.tkinfo
        /*0018*/ 	.word	0x00000002
        /*0030*/ 	.string	""
        /*0030*/ 	.string	"ptxas"
        /*0030*/ 	.string	"Cuda compilation tools, release 13.0, V13.0.88"
        /*0030*/ 	.string	"Build cuda_13.0.r13.0/compiler.36424714_0"
        /*0030*/ 	.string	"-arch sm_100 -m 64 "



//--------------------- .note.nv.cuinfo           --------------------------
	.section	.note.nv.cuinfo,"",@"SHT_NOTE"
	.sectionflags	@"SHF_NOTE_NV_CUINFO"
        /*0018*/ 	.short	0x0002
        /*001a*/ 	.short	0x0064
        /*001c*/ 	.short	0x0082
	.zero		2


//--------------------- .nv.info                  --------------------------
	.section	.nv.info,"",@"SHT_CUDA_INFO"
	.align	4


	//----- nvinfo : EIATTR_REGCOUNT
	.align		4
        /*0000*/ 	.byte	0x04, 0x2f
        /*0002*/ 	.short	(.L_10 - .L_9)
	.align		4
.L_9:
        /*0004*/ 	.word	index@(_Z17langevin_equationPfify)
        /*0008*/ 	.word	0x0000001f


	//----- nvinfo : EIATTR_FRAME_SIZE
	.align		4
.L_10:
        /*000c*/ 	.byte	0x04, 0x11
        /*000e*/ 	.short	(.L_12 - .L_11)
	.align		4
.L_11:
        /*0010*/ 	.word	index@($__internal_0_$__cuda_sm20_sqrt_rn_f32_slowpath)
        /*0014*/ 	.word	0x00000030


	//----- nvinfo : EIATTR_FRAME_SIZE
	.align		4
.L_12:
        /*0018*/ 	.byte	0x04, 0x11
        /*001a*/ 	.short	(.L_14 - .L_13)
	.align		4
.L_13:
        /*001c*/ 	.word	index@(_Z17langevin_equationPfify)
        /*0020*/ 	.word	0x00000030


	//----- nvinfo : EIATTR_MIN_STACK_SIZE
	.align		4
.L_14:
        /*0024*/ 	.byte	0x04, 0x12
        /*0026*/ 	.short	(.L_16 - .L_15)
	.align		4
.L_15:
        /*0028*/ 	.word	index@(_Z17langevin_equationPfify)
        /*002c*/ 	.word	0x00000030
.L_16:


//--------------------- .nv.compat                --------------------------
	.section	.nv.compat,"",@"SHT_CUDA_COMPAT_INFO"
	.align	4
        /*0000*/ 	.byte	0x02, 0x09, 0x00, 0x00, 0x02, 0x02, 0x01, 0x00, 0x02, 0x05, 0x05, 0x00, 0x03, 0x07, 0x01, 0x01
        /*0010*/ 	.byte	0x02, 0x03, 0x00, 0x00, 0x02, 0x06, 0x01, 0x00, 0x04, 0x0b, 0x08, 0x00, 0x01, 0x00, 0x00, 0x00
        /*0020*/ 	.byte	0x00, 0x00, 0x00, 0x00


//--------------------- .nv.info._Z17langevin_equationPfify --------------------------
	.section	.nv.info._Z17langevin_equationPfify,"",@"SHT_CUDA_INFO"
	.sectionflags	@""
	.align	4


	//----- nvinfo : EIATTR_CUDA_API_VERSION
	.align		4
        /*0000*/ 	.byte	0x04, 0x37
        /*0002*/ 	.short	(.L_18 - .L_17)
.L_17:
        /*0004*/ 	.word	0x00000082


	//----- nvinfo : EIATTR_KPARAM_INFO
	.align		4
.L_18:
        /*0008*/ 	.byte	0x04, 0x17
        /*000a*/ 	.short	(.L_20 - .L_19)
.L_19:
        /*000c*/ 	.word	0x00000000
        /*0010*/ 	.short	0x0003
        /*0012*/ 	.short	0x0010
        /*0014*/ 	.byte	0x00, 0xf0, 0x21, 0x00


	//----- nvinfo : EIATTR_KPARAM_INFO
	.align		4
.L_20:
        /*0018*/ 	.byte	0x04, 0x17
        /*001a*/ 	.short	(.L_22 - .L_21)
.L_21:
        /*001c*/ 	.word	0x00000000
        /*0020*/ 	.short	0x0002
        /*0022*/ 	.short	0x000c
        /*0024*/ 	.byte	0x00, 0xf0, 0x11, 0x00


	//----- nvinfo : EIATTR_KPARAM_INFO
	.align		4
.L_22:
        /*0028*/ 	.byte	0x04, 0x17
        /*002a*/ 	.short	(.L_24 - .L_23)
.L_23:
        /*002c*/ 	.word	0x00000000
        /*0030*/ 	.short	0x0001
        /*0032*/ 	.short	0x0008
        /*0034*/ 	.byte	0x00, 0xf0, 0x11, 0x00


	//----- nvinfo : EIATTR_KPARAM_INFO
	.align		4
.L_24:
        /*0038*/ 	.byte	0x04, 0x17
        /*003a*/ 	.short	(.L_26 - .L_25)
.L_25:
        /*003c*/ 	.word	0x00000000
        /*0040*/ 	.short	0x0000
        /*0042*/ 	.short	0x0000
        /*0044*/ 	.byte	0x00, 0xf5, 0x21, 0x00


	//----- nvinfo : EIATTR_SPARSE_MMA_MASK
	.align		4
.L_26:
        /*0048*/ 	.byte	0x03, 0x50
        /*004a*/ 	.short	0x0000


	//----- nvinfo : EIATTR_MAXREG_COUNT
	.align		4
        /*004c*/ 	.byte	0x03, 0x1b
        /*004e*/ 	.short	0x00ff


	//----- nvinfo : EIATTR_MERCURY_ISA_VERSION
	.align		4
        /*0050*/ 	.byte	0x03, 0x5f
        /*0052*/ 	.short	0x0101


	//----- nvinfo : EIATTR_VRC_CTA_INIT_COUNT
	.align		4
        /*0054*/ 	.byte	0x02, 0x4a
	.zero		1
	.zero		1


	//----- nvinfo : EIATTR_EXIT_INSTR_OFFSETS
	.align		4
        /*0058*/ 	.byte	0x04, 0x1c
        /*005a*/ 	.short	(.L_28 - .L_27)


	//   ....[0]....
.L_27:
        /*005c*/ 	.word	0x00002bf0


	//----- nvinfo : EIATTR_CRS_STACK_SIZE
	.align		4
.L_28:
        /*0060*/ 	.byte	0x04, 0x1e
        /*0062*/ 	.short	(.L_30 - .L_29)
.L_29:
        /*0064*/ 	.word	0x00000000


	//----- nvinfo : EIATTR_CBANK_PARAM_SIZE
	.align		4
.L_30:
        /*0068*/ 	.byte	0x03, 0x19
        /*006a*/ 	.short	0x0018


	//----- nvinfo : EIATTR_PARAM_CBANK
	.align		4
        /*006c*/ 	.byte	0x04, 0x0a
        /*006e*/ 	.short	(.L_32 - .L_31)
	.align		4
.L_31:
        /*0070*/ 	.word	index@(.nv.constant0._Z17langevin_equationPfify)
        /*0074*/ 	.short	0x0380
        /*0076*/ 	.short	0x0018


	//----- nvinfo : EIATTR_SW_WAR
	.align		4
.L_32:
        /*0078*/ 	.byte	0x04, 0x36
        /*007a*/ 	.short	(.L_34 - .L_33)
.L_33:
        /*007c*/ 	.word	0x00000008
.L_34:


//--------------------- .nv.callgraph             --------------------------
	.section	.nv.callgraph,"",@"SHT_CUDA_CALLGRAPH"
	.align	4
	.sectionentsize	8
	.align		4
        /*0000*/ 	.word	0x00000000
	.align		4
        /*0004*/ 	.word	0xffffffff
	.align		4
        /*0008*/ 	.word	0x00000000
	.align		4
        /*000c*/ 	.word	0xfffffffe
	.align		4
        /*0010*/ 	.word	0x00000000
	.align		4
        /*0014*/ 	.word	0xfffffffd
	.align		4
        /*0018*/ 	.word	0x00000000
	.align		4
        /*001c*/ 	.word	0xfffffffc


//--------------------- .nv.constant4             --------------------------
	.section	.nv.constant4,"a",@progbits
	.align	8
	.align		8
.nv.constant4:
        /*0000*/ 	.dword	precalc_xorwow_matrix
	.align		8
        /*0008*/ 	.dword	precalc_xorwow_offset_matrix
	.align		8
        /*0010*/ 	.dword	mrg32k3aM1
	.align		8
        /*0018*/ 	.dword	mrg32k3aM2
	.align		8
        /*0020*/ 	.dword	mrg32k3aM1SubSeq
	.align		8
        /*0028*/ 	.dword	mrg32k3aM2SubSeq
	.align		8
        /*0030*/ 	.dword	mrg32k3aM1Seq
	.align		8
        /*0038*/ 	.dword	mrg32k3aM2Seq


//--------------------- .nv.constant3             --------------------------
	.section	.nv.constant3,"a",@progbits
	.align	8
.nv.constant3:
	.type		__cr_lgamma_table,@object
	.size		__cr_lgamma_table,(.L_8 - __cr_lgamma_table)
__cr_lgamma_table:
        /*0000*/ 	.byte	0x00, 0x00, 0x00, 0x00, 0x00, 0x00, 0x00, 0x00, 0x00, 0x00, 0x00, 0x00, 0x00, 0x00, 0x00, 0x00
        /*0010*/ 	.byte	0xef, 0x39, 0xfa, 0xfe, 0x42, 0x2e, 0xe6, 0x3f, 0x02, 0x20, 0x2a, 0xfa, 0x0b, 0xab, 0xfc, 0x3f
        /*0020*/ 	.byte	0xf9, 0x2c, 0x92, 0x7c, 0xa7, 0x6c, 0x09, 0x40, 0xc9, 0x79, 0x44, 0x3c, 0x64, 0x26, 0x13, 0x40
        /*0030*/ 	.byte	0xca, 0x01, 0xcf, 0x3a, 0x27, 0x51, 0x1a, 0x40, 0x30, 0xcc, 0x2d, 0xf3, 0xe1, 0x0c, 0x21, 0x40
        /*0040*/ 	.byte	0x0d, 0xb7, 0xfc, 0x82, 0x8e, 0x35, 0x25, 0x40
.L_8:


//--------------------- .text._Z17langevin_equationPfify --------------------------
	.section	.text._Z17langevin_equationPfify,"ax",@progbits
	.align	128
        .global         _Z17langevin_equationPfify
        .type           _Z17langevin_equationPfify,@function
        .size           _Z17langevin_equationPfify,(.L_x_15 - _Z17langevin_equationPfify)
        .other          _Z17langevin_equationPfify,@"STO_CUDA_ENTRY STV_DEFAULT"
_Z17langevin_equationPfify:
.text._Z17langevin_equationPfify:
[----:B------:R-:W0:Y:S08]  /*0000*/  LDC R1, c[0x0][0x37c] ;  /* 0x0000df00ff017b82 */ /* 0x000e300000000800 */
[----:B------:R-:W1:Y:S01]  /*0010*/  LDC.64 R2, c[0x0][0x390] ;  /* 0x0000e400ff027b82 */ /* 0x000e620000000a00 */
[----:B0-----:R-:W-:Y:S01]  /*0020*/  VIADD R1, R1, 0xffffffd0 ;  /* 0xffffffd001017836 */ /* 0x001fe20000000000 */
[----:B------:R-:W0:Y:S06]  /*0030*/  LDCU.64 UR8, c[0x0][0x358] ;  /* 0x00006b00ff0877ac */ /* 0x000e2c0008000a00 */
[----:B------:R-:W2:Y:S01]  /*0040*/  S2UR UR5, SR_CTAID.X ;  /* 0x00000000000579c3 */ /* 0x000ea20000002500 */
[----:B-1----:R-:W-:-:S02]  /*0050*/  LOP3.LUT R0, R2, 0xaad26b49, RZ, 0x3c, !PT ;  /* 0xaad26b4902007812 */ /* 0x002fc400078e3cff */
[----:B------:R-:W-:-:S03]  /*0060*/  LOP3.LUT R2, R3, 0xf7dcefdd, RZ, 0x3c, !PT ;  /* 0xf7dcefdd03027812 */ /* 0x000fc600078e3cff */
[----:B------:R-:W-:Y:S02]  /*0070*/  IMAD R0, R0, 0x4182bed5, RZ ;  /* 0x4182bed500007824 */ /* 0x000fe400078e02ff */
[----:B------:R-:W-:Y:S01]  /*0080*/  IMAD R3, R2, -0x658354e5, RZ ;  /* 0x9a7cab1b02037824 */ /* 0x000fe200078e02ff */
[----:B--2---:R-:W-:Y:S01]  /*0090*/  UISETP.NE.AND UP0, UPT, UR5, URZ, UPT ;  /* 0x000000ff0500728c */ /* 0x004fe2000bf05270 */
[C---:B------:R-:W-:Y:S01]  /*00a0*/  VIADD R7, R0.reuse, 0x75bcd15 ;  /* 0x075bcd1500077836 */ /* 0x040fe20000000000 */
[C---:B------:R-:W-:Y:S01]  /*00b0*/  LOP3.LUT R4, R0.reuse, 0x159a55e5, RZ, 0x3c, !PT ;  /* 0x159a55e500047812 */ /* 0x040fe200078e3cff */
[C---:B------:R-:W-:Y:S01]  /*00c0*/  VIADD R5, R3.reuse, 0x1f123bb5 ;  /* 0x1f123bb503057836 */ /* 0x040fe20000000000 */
[C---:B------:R-:W-:Y:S02]  /*00d0*/  IADD3 R6, PT, PT, R0.reuse, 0x64f0c9, R3 ;  /* 0x0064f0c900067810 */ /* 0x040fe40007ffe003 */
[----:B------:R-:W-:Y:S01]  /*00e0*/  LOP3.LUT R2, R3, 0x5491333, RZ, 0x3c, !PT ;  /* 0x0549133303027812 */ /* 0x000fe200078e3cff */
[----:B------:R-:W-:Y:S01]  /*00f0*/  VIADD R3, R0, 0x583f19 ;  /* 0x00583f1900037836 */ /* 0x000fe20000000000 */
[----:B------:R1:W-:Y:S04]  /*0100*/  STL.64 [R1+0x8], R4 ;  /* 0x0000080401007387 */ /* 0x0003e80000100a00 */
[----:B------:R1:W-:Y:S04]  /*0110*/  STL.64 [R1], R6 ;  /* 0x0000000601007387 */ /* 0x0003e80000100a00 */
[----:B------:R1:W-:Y:S01]  /*0120*/  STL.64 [R1+0x10], R2 ;  /* 0x0000100201007387 */ /* 0x0003e20000100a00 */
[----:B0-----:R-:W-:Y:S05]  /*0130*/  BRA.U !UP0, `(.L_x_0) ;  /* 0x00000025082c7547 */ /* 0x001fea000b800000 */
[----:B------:R-:W-:Y:S01]  /*0140*/  IMAD.MOV.U32 R0, RZ, RZ, RZ ;  /* 0x000000ffff007224 */ /* 0x000fe200078e00ff */
[----:B------:R-:W-:Y:S01]  /*0150*/  UMOV UR6, UR5 ;  /* 0x0000000500067c82 */ /* 0x000fe20008000000 */
[----:B------:R-:W-:-:S05]  /*0160*/  UMOV UR4, URZ ;  /* 0x000000ff00047c82 */ /* 0x000fca0008000000 */
.L_x_8:
[----:B------:R-:W-:-:S04]  /*0170*/  ULOP3.LUT UR7, UR6, 0x3, URZ, 0xc0, !UPT ;  /* 0x0000000306077892 */ /* 0x000fc8000f8ec0ff */
[----:B------:R-:W-:-:S04]  /*0180*/  UISETP.NE.U32.AND UP0, UPT, UR7, URZ, UPT ;  /* 0x000000ff0700728c */ /* 0x000fc8000bf05070 */
[----:B------:R-:W-:-:S09]  /*0190*/  UISETP.NE.AND.EX UP0, UPT, URZ, URZ, UPT, UP0 ;  /* 0x000000ffff00728c */ /* 0x000fd2000bf05300 */
[----:B0-23--:R-:W-:Y:S05]  /*01a0*/  BRA.U !UP0, `(.L_x_1) ;  /* 0x0000002108f47547 */ /* 0x00dfea000b800000 */
[----:B------:R-:W0:Y:S01]  /*01b0*/  LDC.64 R8, c[0x4][RZ] ;  /* 0x01000000ff087b82 */ /* 0x000e220000000a00 */
[----:B------:R-:W-:Y:S01]  /*01c0*/  IMAD.MOV.U32 R12, RZ, RZ, RZ ;  /* 0x000000ffff0c7224 */ /* 0x000fe200078e00ff */
[----:B-1----:R-:W-:Y:S02]  /*01d0*/  CS2R R2, SRZ ;  /* 0x0000000000027805 */ /* 0x002fe4000001ff00 */
[----:B------:R-:W-:Y:S01]  /*01e0*/  CS2R R4, SRZ ;  /* 0x0000000000047805 */ /* 0x000fe2000001ff00 */
[----:B------:R-:W-:Y:S02]  /*01f0*/  IMAD.MOV.U32 R7, RZ, RZ, RZ ;  /* 0x000000ffff077224 */ /* 0x000fe400078e00ff */
[----:B0-----:R-:W-:-:S07]  /*0200*/  IMAD.WIDE.U32 R8, R0, 0xc80, R8 ;  /* 0x00000c8000087825 */ /* 0x001fce00078e0008 */
.L_x_3:
[----:B------:R-:W-:-:S06]  /*0210*/  IMAD R13, R12, 0x4, R1 ;  /* 0x000000040c0d7824 */ /* 0x000fcc00078e0201 */
[----:B------:R-:W5:Y:S01]  /*0220*/  LDL R13, [R13+0x4] ;  /* 0x000004000d0d7983 */ /* 0x000f620000100800 */
[----:B------:R-:W-:-:S07]  /*0230*/  IMAD.MOV.U32 R14, RZ, RZ, RZ ;  /* 0x000000ffff0e7224 */ /* 0x000fce00078e00ff */
.L_x_2:
[----:B-----5:R-:W-:Y:S01]  /*0240*/  SHF.R.U32.HI R19, RZ, R14, R13 ;  /* 0x0000000eff137219 */ /* 0x020fe2000001160d */
[----:B------:R-:W-:-:S03]  /*0250*/  IMAD.SHL.U32 R11, R12, 0x20, RZ ;  /* 0x000000200c0b7824 */ /* 0x000fc600078e00ff */
[----:B------:R-:W-:Y:S01]  /*0260*/  LOP3.LUT R15, R19, 0x1, RZ, 0xc0, !PT ;  /* 0x00000001130f7812 */ /* 0x000fe200078ec0ff */
[----:B------:R-:W-:-:S03]  /*0270*/  IMAD.IADD R10, R11, 0x1, R14 ;  /* 0x000000010b0a7824 */ /* 0x000fc600078e020e */
[----:B------:R-:W-:Y:S01]  /*0280*/  ISETP.NE.U32.AND P0, PT, R15, 0x1, PT ;  /* 0x000000010f00780c */ /* 0x000fe20003f05070 */
[----:B------:R-:W-:-:S03]  /*0290*/  IMAD R11, R10, 0x5, RZ ;  /* 0x000000050a0b7824 */ /* 0x000fc600078e02ff */
[----:B------:R-:W-:Y:S01]  /*02a0*/  R2P PR, R19, 0x7e ;  /* 0x0000007e13007804 */ /* 0x000fe20000000000 */
[----:B------:R-:W-:-:S08]  /*02b0*/  IMAD.WIDE.U32 R10, R11, 0x4, R8 ;  /* 0x000000040b0a7825 */ /* 0x000fd000078e0008 */
[----:B------:R-:W2:Y:S04]  /*02c0*/  @!P0 LDG.E R22, desc[UR8][R10.64+0x10] ;  /* 0x000010080a168981 */ /* 0x000ea8000c1e1900 */
[----:B------:R-:W3:Y:S04]  /*02d0*/  @P1 LDG.E R24, desc[UR8][R10.64+0x24] ;  /* 0x000024080a181981 */ /* 0x000ee8000c1e1900 */
[----:B------:R-:W4:Y:S04]  /*02e0*/  @P2 LDG.E R26, desc[UR8][R10.64+0x38] ;  /* 0x000038080a1a2981 */ /* 0x000f28000c1e1900 */
[----:B------:R-:W4:Y:S04]  /*02f0*/  @!P0 LDG.E R18, desc[UR8][R10.64] ;  /* 0x000000080a128981 */ /* 0x000f28000c1e1900 */
[----:B------:R-:W4:Y:S04]  /*0300*/  @P3 LDG.E R28, desc[UR8][R10.64+0x4c] ;  /* 0x00004c080a1c3981 */ /* 0x000f28000c1e1900 */
[----:B------:R-:W4:Y:S04]  /*0310*/  @!P0 LDG.E R15, desc[UR8][R10.64+0x4] ;  /* 0x000004080a0f8981 */ /* 0x000f28000c1e1900 */
[----:B------:R-:W4:Y:S04]  /*0320*/  @P4 LDG.E R21, desc[UR8][R10.64+0x60] ;  /* 0x000060080a154981 */ /* 0x000f28000c1e1900 */
[----:B------:R-:W4:Y:S04]  /*0330*/  @!P0 LDG.E R20, desc[UR8][R10.64+0x8] ;  /* 0x000008080a148981 */ /* 0x000f28000c1e1900 */
[----:B------:R-:W4:Y:S04]  /*0340*/  @!P0 LDG.E R17, desc[UR8][R10.64+0xc] ;  /* 0x00000c080a118981 */ /* 0x000f28000c1e1900 */
[----:B------:R-:W4:Y:S04]  /*0350*/  @P5 LDG.E R16, desc[UR8][R10.64+0x74] ;  /* 0x000074080a105981 */ /* 0x000f28000c1e1900 */
[----:B------:R-:W4:Y:S04]  /*0360*/  @P2 LDG.E R23, desc[UR8][R10.64+0x34] ;  /* 0x000034080a172981 */ /* 0x000f28000c1e1900 */
[----:B------:R-:W4:Y:S01]  /*0370*/  @P5 LDG.E R25, desc[UR8][R10.64+0x68] ;  /* 0x000068080a195981 */ /* 0x000f22000c1e1900 */
[----:B--2---:R-:W-:-:S03]  /*0380*/  @!P0 LOP3.LUT R3, R3, R22, RZ, 0x3c, !PT ;  /* 0x0000001603038212 */ /* 0x004fc600078e3cff */
[----:B------:R-:W2:Y:S01]  /*0390*/  @P2 LDG.E R22, desc[UR8][R10.64+0x28] ;  /* 0x000028080a162981 */ /* 0x000ea2000c1e1900 */
[----:B---3--:R-:W-:-:S03]  /*03a0*/  @P1 LOP3.LUT R3, R3, R24, RZ, 0x3c, !PT ;  /* 0x0000001803031212 */ /* 0x008fc600078e3cff */
[----:B------:R-:W3:Y:S01]  /*03b0*/  @P2 LDG.E R24, desc[UR8][R10.64+0x30] ;  /* 0x000030080a182981 */ /* 0x000ee2000c1e1900 */
[----:B----4-:R-:W-:-:S03]  /*03c0*/  @P2 LOP3.LUT R3, R3, R26, RZ, 0x3c, !PT ;  /* 0x0000001a03032212 */ /* 0x010fc600078e3cff */
[----:B------:R-:W4:Y:S01]  /*03d0*/  @P6 LDG.E R26, desc[UR8][R10.64+0x88] ;  /* 0x000088080a1a6981 */ /* 0x000f22000c1e1900 */
[----:B------:R-:W-:-:S03]  /*03e0*/  @!P0 LOP3.LUT R7, R7, R18, RZ, 0x3c, !PT ;  /* 0x0000001207078212 */ /* 0x000fc600078e3cff */
[----:B------:R-:W2:Y:S01]  /*03f0*/  @P1 LDG.E R18, desc[UR8][R10.64+0x14] ;  /* 0x000014080a121981 */ /* 0x000ea2000c1e1900 */
[----:B------:R-:W-:Y:S02]  /*0400*/  @P3 LOP3.LUT R3, R3, R28, RZ, 0x3c, !PT ;  /* 0x0000001c03033212 */ /* 0x000fe400078e3cff */
[----:B------:R-:W-:Y:S02]  /*0410*/  @!P0 LOP3.LUT R4, R4, R15, RZ, 0x3c, !PT ;  /* 0x0000000f04048212 */ /* 0x000fe400078e3cff */
[----:B------:R-:W3:Y:S01]  /*0420*/  @P1 LDG.E R15, desc[UR8][R10.64+0x18] ;  /* 0x000018080a0f1981 */ /* 0x000ee2000c1e1900 */
[----:B------:R-:W-:-:S03]  /*0430*/  @P4 LOP3.LUT R3, R3, R21, RZ, 0x3c, !PT ;  /* 0x0000001503034212 */ /* 0x000fc600078e3cff */
[----:B------:R-:W4:Y:S01]  /*0440*/  @P2 LDG.E R21, desc[UR8][R10.64+0x2c] ;  /* 0x00002c080a152981 */ /* 0x000f22000c1e1900 */
[----:B------:R-:W-:-:S03]  /*0450*/  @!P0 LOP3.LUT R5, R5, R20, RZ, 0x3c, !PT ;  /* 0x0000001405058212 */ /* 0x000fc600078e3cff */
[----:B------:R-:W4:Y:S01]  /*0460*/  @P1 LDG.E R20, desc[UR8][R10.64+0x1c] ;  /* 0x00001c080a141981 */ /* 0x000f22000c1e1900 */
[----:B------:R-:W-:-:S03]  /*0470*/  @!P0 LOP3.LUT R2, R2, R17, RZ, 0x3c, !PT ;  /* 0x0000001102028212 */ /* 0x000fc600078e3cff */
[----:B------:R-:W4:Y:S01]  /*0480*/  @P1 LDG.E R17, desc[UR8][R10.64+0x20] ;  /* 0x000020080a111981 */ /* 0x000f22000c1e1900 */
[----:B------:R-:W-:-:S03]  /*0490*/  @P5 LOP3.LUT R3, R3, R16, RZ, 0x3c, !PT ;  /* 0x0000001003035212 */ /* 0x000fc600078e3cff */
[----:B------:R-:W4:Y:S01]  /*04a0*/  @P3 LDG.E R16, desc[UR8][R10.64+0x3c] ;  /* 0x00003c080a103981 */ /* 0x000f22000c1e1900 */
[----:B--2---:R-:W-:-:S03]  /*04b0*/  @P1 LOP3.LUT R7, R7, R18, RZ, 0x3c, !PT ;  /* 0x0000001207071212 */ /* 0x004fc600078e3cff */
[----:B------:R-:W2:Y:S01]  /*04c0*/  @P3 LDG.E R18, desc[UR8][R10.64+0x44] ;  /* 0x000044080a123981 */ /* 0x000ea2000c1e1900 */
[----:B------:R-:W-:-:S03]  /*04d0*/  @P2 LOP3.LUT R7, R7, R22, RZ, 0x3c, !PT ;  /* 0x0000001607072212 */ /* 0x000fc600078e3cff */
[----:B------:R-:W2:Y:S01]  /*04e0*/  @P5 LDG.E R22, desc[UR8][R10.64+0x64] ;  /* 0x000064080a165981 */ /* 0x000ea2000c1e1900 */
[----:B---3--:R-:W-:-:S03]  /*04f0*/  @P1 LOP3.LUT R4, R4, R15, RZ, 0x3c, !PT ;  /* 0x0000000f04041212 */ /* 0x008fc600078e3cff */
[----:B------:R-:W3:Y:S01]  /*0500*/  @P3 LDG.E R15, desc[UR8][R10.64+0x40] ;  /* 0x000040080a0f3981 */ /* 0x000ee2000c1e1900 */
[----:B----4-:R-:W-:-:S03]  /*0510*/  @P2 LOP3.LUT R4, R4, R21, RZ, 0x3c, !PT ;  /* 0x0000001504042212 */ /* 0x010fc600078e3cff */
[----:B------:R-:W4:Y:S01]  /*0520*/  @P4 LDG.E R21, desc[UR8][R10.64+0x54] ;  /* 0x000054080a154981 */ /* 0x000f22000c1e1900 */
[----:B------:R-:W-:-:S03]  /*0530*/  @P1 LOP3.LUT R5, R5, R20, RZ, 0x3c, !PT ;  /* 0x0000001405051212 */ /* 0x000fc600078e3cff */
[----:B------:R-:W4:Y:S01]  /*0540*/  @P4 LDG.E R20, desc[UR8][R10.64+0x58] ;  /* 0x000058080a144981 */ /* 0x000f22000c1e1900 */
[----:B------:R-:W-:-:S03]  /*0550*/  @P1 LOP3.LUT R2, R2, R17, RZ, 0x3c, !PT ;  /* 0x0000001102021212 */ /* 0x000fc600078e3cff */
[----:B------:R-:W4:Y:S01]  /*0560*/  @P3 LDG.E R17, desc[UR8][R10.64+0x48] ;  /* 0x000048080a113981 */ /* 0x000f22000c1e1900 */
[----:B------:R-:W-:-:S03]  /*0570*/  @P3 LOP3.LUT R7, R7, R16, RZ, 0x3c, !PT ;  /* 0x0000001007073212 */ /* 0x000fc600078e3cff */
[----:B------:R-:W4:Y:S01]  /*0580*/  @P4 LDG.E R16, desc[UR8][R10.64+0x50] ;  /* 0x000050080a104981 */ /* 0x000f22000c1e1900 */
[----:B------:R-:W-:Y:S02]  /*0590*/  @P2 LOP3.LUT R5, R5, R24, RZ, 0x3c, !PT ;  /* 0x0000001805052212 */ /* 0x000fe400078e3cff */
[----:B------:R-:W-:Y:S01]  /*05a0*/  @P2 LOP3.LUT R2, R2, R23, RZ, 0x3c, !PT ;  /* 0x0000001702022212 */ /* 0x000fe200078e3cff */
[----:B------:R-:W4:Y:S04]  /*05b0*/  @P5 LDG.E R24, desc[UR8][R10.64+0x6c] ;  /* 0x00006c080a185981 */ /* 0x000f28000c1e1900 */
[----:B------:R-:W4:Y:S01]  /*05c0*/  @P4 LDG.E R23, desc[UR8][R10.64+0x5c] ;  /* 0x00005c080a174981 */ /* 0x000f22000c1e1900 */
[----:B------:R-:W-:Y:S02]  /*05d0*/  LOP3.LUT P0, RZ, R19, 0x80, RZ, 0xc0, !PT ;  /* 0x0000008013ff7812 */ /* 0x000fe4000780c0ff */
[----:B--2---:R-:W-:-:S02]  /*05e0*/  @P3 LOP3.LUT R5, R5, R18, RZ, 0x3c, !PT ;  /* 0x0000001205053212 */ /* 0x004fc400078e3cff */
[----:B------:R-:W2:Y:S01]  /*05f0*/  @P6 LDG.E R18, desc[UR8][R10.64+0x80] ;  /* 0x000080080a126981 */ /* 0x000ea2000c1e1900 */
[----:B---3--:R-:W-:-:S03]  /*0600*/  @P3 LOP3.LUT R4, R4, R15, RZ, 0x3c, !PT ;  /* 0x0000000f04043212 */ /* 0x008fc600078e3cff */
[----:B------:R-:W3:Y:S01]  /*0610*/  @P5 LDG.E R15, desc[UR8][R10.64+0x70] ;  /* 0x000070080a0f5981 */ /* 0x000ee2000c1e1900 */
[----:B----4-:R-:W-:-:S03]  /*0620*/  @P4 LOP3.LUT R4, R4, R21, RZ, 0x3c, !PT ;  /* 0x0000001504044212 */ /* 0x010fc600078e3cff */
[----:B------:R-:W4:Y:S01]  /*0630*/  @P6 LDG.E R21, desc[UR8][R10.64+0x84] ;  /* 0x000084080a156981 */ /* 0x000f22000c1e1900 */
[----:B------:R-:W-:Y:S02]  /*0640*/  @P4 LOP3.LUT R5, R5, R20, RZ, 0x3c, !PT ;  /* 0x0000001405054212 */ /* 0x000fe400078e3cff */
[----:B------:R-:W-:Y:S01]  /*0650*/  @P3 LOP3.LUT R2, R2, R17, RZ, 0x3c, !PT ;  /* 0x0000001102023212 */ /* 0x000fe200078e3cff */
[----:B------:R-:W4:Y:S01]  /*0660*/  @P0 LDG.E R20, desc[UR8][R10.64+0x8c] ;  /* 0x00008c080a140981 */ /* 0x000f22000c1e1900 */
[----:B------:R-:W-:-:S03]  /*0670*/  @P4 LOP3.LUT R7, R7, R16, RZ, 0x3c, !PT ;  /* 0x0000001007074212 */ /* 0x000fc600078e3cff */
[----:B------:R-:W4:Y:S01]  /*0680*/  @P6 LDG.E R17, desc[UR8][R10.64+0x7c] ;  /* 0x00007c080a116981 */ /* 0x000f22000c1e1900 */
[----:B------:R-:W-:-:S03]  /*0690*/  @P5 LOP3.LUT R4, R4, R25, RZ, 0x3c, !PT ;  /* 0x0000001904045212 */ /* 0x000fc600078e3cff */
[----:B------:R-:W4:Y:S01]  /*06a0*/  @P6 LDG.E R16, desc[UR8][R10.64+0x78] ;  /* 0x000078080a106981 */ /* 0x000f22000c1e1900 */
[----:B------:R-:W-:Y:S02]  /*06b0*/  @P5 LOP3.LUT R7, R7, R22, RZ, 0x3c, !PT ;  /* 0x0000001607075212 */ /* 0x000fe400078e3cff */
[----:B------:R-:W-:Y:S01]  /*06c0*/  @P4 LOP3.LUT R2, R2, R23, RZ, 0x3c, !PT ;  /* 0x0000001702024212 */ /* 0x000fe200078e3cff */
[----:B------:R-:W4:Y:S01]  /*06d0*/  @P0 LDG.E R22, desc[UR8][R10.64+0x94] ;  /* 0x000094080a160981 */ /* 0x000f22000c1e1900 */
[----:B------:R-:W-:-:S03]  /*06e0*/  @P5 LOP3.LUT R5, R5, R24, RZ, 0x3c, !PT ;  /* 0x0000001805055212 */ /* 0x000fc600078e3cff */
[----:B------:R-:W4:Y:S04]  /*06f0*/  @P0 LDG.E R23, desc[UR8][R10.64+0x90] ;  /* 0x000090080a170981 */ /* 0x000f28000c1e1900 */
[----:B------:R-:W4:Y:S04]  /*0700*/  @P0 LDG.E R25, desc[UR8][R10.64+0x98] ;  /* 0x000098080a190981 */ /* 0x000f28000c1e1900 */
[----:B------:R-:W4:Y:S01]  /*0710*/  @P0 LDG.E R24, desc[UR8][R10.64+0x9c] ;  /* 0x00009c080a180981 */ /* 0x000f22000c1e1900 */
[----:B------:R-:W-:Y:S02]  /*0720*/  @P6 LOP3.LUT R3, R3, R26, RZ, 0x3c, !PT ;  /* 0x0000001a03036212 */ /* 0x000fe400078e3cff */
[----:B--2---:R-:W-:-:S02]  /*0730*/  @P6 LOP3.LUT R5, R5, R18, RZ, 0x3c, !PT ;  /* 0x0000001205056212 */ /* 0x004fc400078e3cff */
[----:B---3--:R-:W-:-:S04]  /*0740*/  @P5 LOP3.LUT R2, R2, R15, RZ, 0x3c, !PT ;  /* 0x0000000f02025212 */ /* 0x008fc800078e3cff */
[----:B----4-:R-:W-:Y:S02]  /*0750*/  @P6 LOP3.LUT R2, R2, R21, RZ, 0x3c, !PT ;  /* 0x0000001502026212 */ /* 0x010fe400078e3cff */
[----:B------:R-:W-:Y:S02]  /*0760*/  @P6 LOP3.LUT R4, R4, R17, RZ, 0x3c, !PT ;  /* 0x0000001104046212 */ /* 0x000fe400078e3cff */
[----:B------:R-:W-:-:S04]  /*0770*/  @P6 LOP3.LUT R7, R7, R16, RZ, 0x3c, !PT ;  /* 0x0000001007076212 */ /* 0x000fc800078e3cff */
[----:B------:R-:W-:Y:S02]  /*0780*/  @P0 LOP3.LUT R7, R7, R20, RZ, 0x3c, !PT ;  /* 0x0000001407070212 */ /* 0x000fe400078e3cff */
[----:B------:R-:W-:Y:S02]  /*0790*/  @P0 LOP3.LUT R5, R5, R22, RZ, 0x3c, !PT ;  /* 0x0000001605050212 */ /* 0x000fe400078e3cff */
[----:B------:R-:W-:Y:S02]  /*07a0*/  @P0 LOP3.LUT R4, R4, R23, RZ, 0x3c, !PT ;  /* 0x0000001704040212 */ /* 0x000fe400078e3cff */
[----:B------:R-:W-:Y:S02]  /*07b0*/  @P0 LOP3.LUT R2, R2, R25, RZ, 0x3c, !PT ;  /* 0x0000001902020212 */ /* 0x000fe400078e3cff */
[----:B------:R-:W-:Y:S02]  /*07c0*/  @P0 LOP3.LUT R3, R3, R24, RZ, 0x3c, !PT ;  /* 0x0000001803030212 */ /* 0x000fe400078e3cff */
[----:B------:R-:W-:-:S13]  /*07d0*/  R2P PR, R19.B1, 0x7f ;  /* 0x0000007f13007804 */ /* 0x000fda0000001000 */
[----:B------:R-:W2:Y:S04]  /*07e0*/  @P0 LDG.E R20, desc[UR8][R10.64+0xa8] ;  /* 0x0000a8080a140981 */ /* 0x000ea8000c1e1900 */
[----:B------:R-:W3:Y:S04]  /*07f0*/  @P0 LDG.E R17, desc[UR8][R10.64+0xac] ;  /* 0x0000ac080a110981 */ /* 0x000ee8000c1e1900 */
[----:B------:R-:W4:Y:S04]  /*0800*/  @P0 LDG.E R22, desc[UR8][R10.64+0xb0] ;  /* 0x0000b0080a160981 */ /* 0x000f28000c1e1900 */
        /* <DEDUP_REMOVED lines=8> */
[----:B------:R-:W4:Y:S01]  /*0890*/  @P2 LDG.E R25, desc[UR8][R10.64+0xd4] ;  /* 0x0000d4080a192981 */ /* 0x000f22000c1e1900 */
[----:B--2---:R-:W-:-:S03]  /*08a0*/  @P0 LOP3.LUT R5, R5, R20, RZ, 0x3c, !PT ;  /* 0x0000001405050212 */ /* 0x004fc600078e3cff */
        /* <DEDUP_REMOVED lines=11> */
[----:B------:R-:W-:-:S03]  /*0960*/  LOP3.LUT P0, RZ, R19, 0x8000, RZ, 0xc0, !PT ;  /* 0x0000800013ff7812 */ /* 0x000fc6000780c0ff */
[----:B------:R-:W4:Y:S01]  /*0970*/  @P3 LDG.E R19, desc[UR8][R10.64+0xe8] ;  /* 0x0000e8080a133981 */ /* 0x000f22000c1e1900 */
[----:B------:R-:W-:-:S03]  /*0980*/  @P1 LOP3.LUT R7, R7, R16, RZ, 0x3c, !PT ;  /* 0x0000001007071212 */ /* 0x000fc600078e3cff */
[----:B------:R-:W4:Y:S01]  /*0990*/  @P5 LDG.E R16, desc[UR8][R10.64+0x10c] ;  /* 0x00010c080a105981 */ /* 0x000f22000c1e1900 */
[----:B------:R-:W-:-:S03]  /*09a0*/  @P2 LOP3.LUT R7, R7, R24, RZ, 0x3c, !PT ;  /* 0x0000001807072212 */ /* 0x000fc600078e3cff */
[----:B------:R-:W4:Y:S01]  /*09b0*/  @P4 LDG.E R24, desc[UR8][R10.64+0xf0] ;  /* 0x0000f0080a184981 */ /* 0x000f22000c1e1900 */
[----:B--2---:R-:W-:-:S03]  /*09c0*/  @P1 LOP3.LUT R5, R5, R20, RZ, 0x3c, !PT ;  /* 0x0000001405051212 */ /* 0x004fc600078e3cff */
[----:B------:R-:W2:Y:S01]  /*09d0*/  @P3 LDG.E R20, desc[UR8][R10.64+0xe4] ;  /* 0x0000e4080a143981 */ /* 0x000ea2000c1e1900 */
[----:B------:R-:W-:-:S03]  /*09e0*/  @P2 LOP3.LUT R5, R5, R26, RZ, 0x3c, !PT ;  /* 0x0000001a05052212 */ /* 0x000fc600078e3cff */
[----:B------:R-:W2:Y:S01]  /*09f0*/  @P4 LDG.E R26, desc[UR8][R10.64+0xf8] ;  /* 0x0000f8080a1a4981 */ /* 0x000ea2000c1e1900 */
[----:B---3--:R-:W-:Y:S02]  /*0a00*/  @P1 LOP3.LUT R4, R4, R17, RZ, 0x3c, !PT ;  /* 0x0000001104041212 */ /* 0x008fe400078e3cff */
[----:B----4-:R-:W-:Y:S01]  /*0a10*/  @P1 LOP3.LUT R3, R3, R22, RZ, 0x3c, !PT ;  /* 0x0000001603031212 */ /* 0x010fe200078e3cff */
[----:B------:R-:W3:Y:S01]  /*0a20*/  @P5 LDG.E R17, desc[UR8][R10.64+0x108] ;  /* 0x000108080a115981 */ /* 0x000ee2000c1e1900 */
[----:B------:R-:W-:-:S03]  /*0a30*/  @P2 LOP3.LUT R4, R4, R23, RZ, 0x3c, !PT ;  /* 0x0000001704042212 */ /* 0x000fc600078e3cff */
[----:B------:R-:W4:Y:S01]  /*0a40*/  @P3 LDG.E R22, desc[UR8][R10.64+0xec] ;  /* 0x0000ec080a163981 */ /* 0x000f22000c1e1900 */
[----:B------:R-:W-:-:S03]  /*0a50*/  @P2 LOP3.LUT R3, R3, R28, RZ, 0x3c, !PT ;  /* 0x0000001c03032212 */ /* 0x000fc600078e3cff */
[----:B------:R-:W4:Y:S04]  /*0a60*/  @P4 LDG.E R23, desc[UR8][R10.64+0xfc] ;  /* 0x0000fc080a174981 */ /* 0x000f28000c1e1900 */
[----:B------:R-:W4:Y:S01]  /*0a70*/  @P4 LDG.E R28, desc[UR8][R10.64+0x100] ;  /* 0x000100080a1c4981 */ /* 0x000f22000c1e1900 */
[----:B------:R-:W-:Y:S02]  /*0a80*/  @P3 LOP3.LUT R4, R4, R15, RZ, 0x3c, !PT ;  /* 0x0000000f04043212 */ /* 0x000fe400078e3cff */
[----:B------:R-:W-:Y:S01]  /*0a90*/  @P2 LOP3.LUT R2, R2, R25, RZ, 0x3c, !PT ;  /* 0x0000001902022212 */ /* 0x000fe200078e3cff */
[----:B------:R-:W4:Y:S01]  /*0aa0*/  @P5 LDG.E R15, desc[UR8][R10.64+0x110] ;  /* 0x000110080a0f5981 */ /* 0x000f22000c1e1900 */
[----:B------:R-:W-:Y:S02]  /*0ab0*/  @P3 LOP3.LUT R7, R7, R18, RZ, 0x3c, !PT ;  /* 0x0000001207073212 */ /* 0x000fe400078e3cff */
[----:B------:R-:W-:Y:S01]  /*0ac0*/  @P4 LOP3.LUT R4, R4, R21, RZ, 0x3c, !PT ;  /* 0x0000001504044212 */ /* 0x000fe200078e3cff */
[----:B------:R-:W4:Y:S01]  /*0ad0*/  @P5 LDG.E R25, desc[UR8][R10.64+0x104] ;  /* 0x000104080a195981 */ /* 0x000f22000c1e1900 */
[----:B------:R-:W-:-:S03]  /*0ae0*/  @P3 LOP3.LUT R2, R2, R19, RZ, 0x3c, !PT ;  /* 0x0000001302023212 */ /* 0x000fc600078e3cff */
[----:B------:R-:W4:Y:S01]  /*0af0*/  @P5 LDG.E R18, desc[UR8][R10.64+0x114] ;  /* 0x000114080a125981 */ /* 0x000f22000c1e1900 */
[----:B------:R-:W-:-:S03]  /*0b00*/  @P4 LOP3.LUT R7, R7, R24, RZ, 0x3c, !PT ;  /* 0x0000001807074212 */ /* 0x000fc600078e3cff */
[----:B------:R-:W4:Y:S04]  /*0b10*/  @P6 LDG.E R19, desc[UR8][R10.64+0x124] ;  /* 0x000124080a136981 */ /* 0x000f28000c1e1900 */
[----:B------:R-:W4:Y:S04]  /*0b20*/  @P0 LDG.E R24, desc[UR8][R10.64+0x12c] ;  /* 0x00012c080a180981 */ /* 0x000f28000c1e1900 */
[----:B------:R-:W4:Y:S01]  /*0b30*/  @P0 LDG.E R21, desc[UR8][R10.64+0x130] ;  /* 0x000130080a150981 */ /* 0x000f22000c1e1900 */
[----:B--2---:R-:W-:-:S03]  /*0b40*/  @P3 LOP3.LUT R5, R5, R20, RZ, 0x3c, !PT ;  /* 0x0000001405053212 */ /* 0x004fc600078e3cff */
[----:B------:R-:W2:Y:S01]  /*0b50*/  @P6 LDG.E R20, desc[UR8][R10.64+0x118] ;  /* 0x000118080a146981 */ /* 0x000ea2000c1e1900 */
[----:B------:R-:W-:-:S03]  /*0b60*/  @P4 LOP3.LUT R5, R5, R26, RZ, 0x3c, !PT ;  /* 0x0000001a05054212 */ /* 0x000fc600078e3cff */
[----:B------:R-:W2:Y:S01]  /*0b70*/  @P0 LDG.E R26, desc[UR8][R10.64+0x134] ;  /* 0x000134080a1a0981 */ /* 0x000ea2000c1e1900 */
[----:B---3--:R-:W-:Y:S02]  /*0b80*/  @P5 LOP3.LUT R4, R4, R17, RZ, 0x3c, !PT ;  /* 0x0000001104045212 */ /* 0x008fe400078e3cff */
[----:B------:R-:W-:Y:S01]  /*0b90*/  @P5 LOP3.LUT R5, R5, R16, RZ, 0x3c, !PT ;  /* 0x0000001005055212 */ /* 0x000fe200078e3cff */
[----:B------:R-:W3:Y:S01]  /*0ba0*/  @P6 LDG.E R17, desc[UR8][R10.64+0x11c] ;  /* 0x00011c080a116981 */ /* 0x000ee2000c1e1900 */
[----:B----4-:R-:W-:-:S03]  /*0bb0*/  @P3 LOP3.LUT R3, R3, R22, RZ, 0x3c, !PT ;  /* 0x0000001603033212 */ /* 0x010fc600078e3cff */
[----:B------:R-:W4:Y:S01]  /*0bc0*/  @P6 LDG.E R22, desc[UR8][R10.64+0x120] ;  /* 0x000120080a166981 */ /* 0x000f22000c1e1900 */
[----:B------:R-:W-:-:S03]  /*0bd0*/  @P4 LOP3.LUT R2, R2, R23, RZ, 0x3c, !PT ;  /* 0x0000001702024212 */ /* 0x000fc600078e3cff */
[----:B------:R-:W4:Y:S01]  /*0be0*/  @P6 LDG.E R16, desc[UR8][R10.64+0x128] ;  /* 0x000128080a106981 */ /* 0x000f22000c1e1900 */
[----:B------:R-:W-:-:S03]  /*0bf0*/  @P4 LOP3.LUT R3, R3, R28, RZ, 0x3c, !PT ;  /* 0x0000001c03034212 */ /* 0x000fc600078e3cff */
[----:B------:R-:W4:Y:S04]  /*0c00*/  @P0 LDG.E R28, desc[UR8][R10.64+0x13c] ;  /* 0x00013c080a1c0981 */ /* 0x000f28000c1e1900 */
[----:B------:R-:W4:Y:S01]  /*0c10*/  @P0 LDG.E R23, desc[UR8][R10.64+0x138] ;  /* 0x000138080a170981 */ /* 0x000f22000c1e1900 */
[----:B------:R-:W-:-:S05]  /*0c20*/  VIADD R14, R14, 0x10 ;  /* 0x000000100e0e7836 */ /* 0x000fca0000000000 */
[----:B------:R-:W-:Y:S02]  /*0c30*/  ISETP.NE.AND P1, PT, R14, 0x20, PT ;  /* 0x000000200e00780c */ /* 0x000fe40003f25270 */
[----:B------:R-:W-:Y:S02]  /*0c40*/  @P5 LOP3.LUT R7, R7, R25, RZ, 0x3c, !PT ;  /* 0x0000001907075212 */ /* 0x000fe400078e3cff */
[----:B------:R-:W-:Y:S02]  /*0c50*/  @P5 LOP3.LUT R2, R2, R15, RZ, 0x3c, !PT ;  /* 0x0000000f02025212 */ /* 0x000fe400078e3cff */
[----:B------:R-:W-:Y:S02]  /*0c60*/  @P5 LOP3.LUT R3, R3, R18, RZ, 0x3c, !PT ;  /* 0x0000001203035212 */ /* 0x000fe400078e3cff */
[----:B------:R-:W-:Y:S02]  /*0c70*/  @P6 LOP3.LUT R2, R2, R19, RZ, 0x3c, !PT ;  /* 0x0000001302026212 */ /* 0x000fe400078e3cff */
[----:B--2---:R-:W-:-:S04]  /*0c80*/  @P6 LOP3.LUT R7, R7, R20, RZ, 0x3c, !PT ;  /* 0x0000001407076212 */ /* 0x004fc800078e3cff */
[----:B------:R-:W-:Y:S02]  /*0c90*/  @P0 LOP3.LUT R7, R7, R24, RZ, 0x3c, !PT ;  /* 0x0000001807070212 */ /* 0x000fe400078e3cff */
[----:B---3--:R-:W-:Y:S02]  /*0ca0*/  @P6 LOP3.LUT R4, R4, R17, RZ, 0x3c, !PT ;  /* 0x0000001104046212 */ /* 0x008fe400078e3cff */
[----:B----4-:R-:W-:Y:S02]  /*0cb0*/  @P6 LOP3.LUT R5, R5, R22, RZ, 0x3c, !PT ;  /* 0x0000001605056212 */ /* 0x010fe400078e3cff */
[----:B------:R-:W-:Y:S02]  /*0cc0*/  @P6 LOP3.LUT R3, R3, R16, RZ, 0x3c, !PT ;  /* 0x0000001003036212 */ /* 0x000fe400078e3cff */
[----:B------:R-:W-:Y:S02]  /*0cd0*/  @P0 LOP3.LUT R4, R4, R21, RZ, 0x3c, !PT ;  /* 0x0000001504040212 */ /* 0x000fe400078e3cff */
[----:B------:R-:W-:-:S02]  /*0ce0*/  @P0 LOP3.LUT R5, R5, R26, RZ, 0x3c, !PT ;  /* 0x0000001a05050212 */ /* 0x000fc400078e3cff */
[----:B------:R-:W-:Y:S02]  /*0cf0*/  @P0 LOP3.LUT R3, R3, R28, RZ, 0x3c, !PT ;  /* 0x0000001c03030212 */ /* 0x000fe400078e3cff */
[----:B------:R-:W-:Y:S01]  /*0d00*/  @P0 LOP3.LUT R2, R2, R23, RZ, 0x3c, !PT ;  /* 0x0000001702020212 */ /* 0x000fe200078e3cff */
[----:B------:R-:W-:Y:S06]  /*0d10*/  @P1 BRA `(.L_x_2) ;  /* 0xfffffff400481947 */ /* 0x000fec000383ffff */
[----:B------:R-:W-:-:S05]  /*0d20*/  VIADD R12, R12, 0x1 ;  /* 0x000000010c0c7836 */ /* 0x000fca0000000000 */
[----:B------:R-:W-:-:S13]  /*0d30*/  ISETP.NE.AND P0, PT, R12, 0x5, PT ;  /* 0x000000050c00780c */ /* 0x000fda0003f05270 */
[----:B------:R-:W-:Y:S05]  /*0d40*/  @P0 BRA `(.L_x_3) ;  /* 0xfffffff400300947 */ /* 0x000fea000383ffff */
[----:B------:R0:W-:Y:S01]  /*0d50*/  STL [R1+0x4], R7 ;  /* 0x0000040701007387 */ /* 0x0001e20000100800 */
[----:B------:R-:W-:-:S03]  /*0d60*/  ULOP3.LUT UR7, UR6, 0x3, URZ, 0xc0, !UPT ;  /* 0x0000000306077892 */ /* 0x000fc6000f8ec0ff */
[----:B------:R0:W-:Y:S01]  /*0d70*/  STL.64 [R1+0x8], R4 ;  /* 0x0000080401007387 */ /* 0x0001e20000100a00 */
[----:B------:R-:W-:-:S03]  /*0d80*/  UISETP.NE.U32.AND UP0, UPT, UR7, 0x1, UPT ;  /* 0x000000010700788c */ /* 0x000fc6000bf05070 */
[----:B------:R0:W-:Y:S01]  /*0d90*/  STL.64 [R1+0x10], R2 ;  /* 0x0000100201007387 */ /* 0x0001e20000100a00 */
[----:B------:R-:W-:-:S09]  /*0da0*/  UISETP.NE.AND.EX UP0, UPT, URZ, URZ, UPT, UP0 ;  /* 0x000000ffff00728c */ /* 0x000fd2000bf05300 */
[----:B------:R-:W-:Y:S05]  /*0db0*/  BRA.U !UP0, `(.L_x_1) ;  /* 0x0000001508f07547 */ /* 0x000fea000b800000 */
[----:B0-----:R-:W-:Y:S01]  /*0dc0*/  CS2R R2, SRZ ;  /* 0x0000000000027805 */ /* 0x001fe2000001ff00 */
[----:B------:R-:W-:Y:S02]  /*0dd0*/  IMAD.MOV.U32 R12, RZ, RZ, RZ ;  /* 0x000000ffff0c7224 */ /* 0x000fe400078e00ff */
[----:B------:R-:W-:-:S03]  /*0de0*/  IMAD.MOV.U32 R7, RZ, RZ, RZ ;  /* 0x000000ffff077224 */ /* 0x000fc600078e00ff */
[----:B------:R-:W-:Y:S02]  /*0df0*/  IMAD.MOV.U32 R5, RZ, RZ, R3 ;  /* 0x000000ffff057224 */ /* 0x000fe400078e0003 */
[----:B------:R-:W-:-:S07]  /*0e00*/  IMAD.MOV.U32 R4, RZ, RZ, R2 ;  /* 0x000000ffff047224 */ /* 0x000fce00078e0002 */
.L_x_5:
[----:B------:R-:W-:-:S06]  /*0e10*/  IMAD R13, R12, 0x4, R1 ;  /* 0x000000040c0d7824 */ /* 0x000fcc00078e0201 */
[----:B------:R-:W5:Y:S01]  /*0e20*/  LDL R13, [R13+0x4] ;  /* 0x000004000d0d7983 */ /* 0x000f620000100800 */
[----:B------:R-:W-:-:S07]  /*0e30*/  IMAD.MOV.U32 R14, RZ, RZ, RZ ;  /* 0x000000ffff0e7224 */ /* 0x000fce00078e00ff */
.L_x_4:
        /* <DEDUP_REMOVED lines=183> */
[----:B------:R-:W-:Y:S05]  /*19b0*/  BRA.U UP0, `(.L_x_1) ;  /* 0x0000000900f07547 */ /* 0x000fea000b800000 */
[----:B--2---:R-:W-:Y:S01]  /*19c0*/  CS2R R2, SRZ ;  /* 0x0000000000027805 */ /* 0x004fe2000001ff00 */
[----:B------:R-:W-:Y:S02]  /*19d0*/  IMAD.MOV.U32 R12, RZ, RZ, RZ ;  /* 0x000000ffff0c7224 */ /* 0x000fe400078e00ff */
[----:B------:R-:W-:-:S03]  /*19e0*/  IMAD.MOV.U32 R7, RZ, RZ, RZ ;  /* 0x000000ffff077224 */ /* 0x000fc600078e00ff */
[----:B------:R-:W-:Y:S02]  /*19f0*/  IMAD.MOV.U32 R5, RZ, RZ, R3 ;  /* 0x000000ffff057224 */ /* 0x000fe400078e0003 */
[----:B------:R-:W-:-:S07]  /*1a00*/  IMAD.MOV.U32 R4, RZ, RZ, R2 ;  /* 0x000000ffff047224 */ /* 0x000fce00078e0002 */
.L_x_7:
[----:B------:R-:W-:-:S06]  /*1a10*/  IMAD R13, R12, 0x4, R1 ;  /* 0x000000040c0d7824 */ /* 0x000fcc00078e0201 */
[----:B------:R-:W5:Y:S01]  /*1a20*/  LDL R13, [R13+0x4] ;  /* 0x000004000d0d7983 */ /* 0x000f620000100800 */
[----:B------:R-:W-:-:S07]  /*1a30*/  IMAD.MOV.U32 R14, RZ, RZ, RZ ;  /* 0x000000ffff0e7224 */ /* 0x000fce00078e00ff */
.L_x_6:
        /* <DEDUP_REMOVED lines=177> */
[----:B------:R3:W-:Y:S04]  /*2550*/  STL [R1+0x4], R7 ;  /* 0x0000040701007387 */ /* 0x0007e80000100800 */
[----:B------:R3:W-:Y:S04]  /*2560*/  STL.64 [R1+0x8], R4 ;  /* 0x0000080401007387 */ /* 0x0007e80000100a00 */
[----:B------:R3:W-:Y:S02]  /*2570*/  STL.64 [R1+0x10], R2 ;  /* 0x0000100201007387 */ /* 0x0007e40000100a00 */
.L_x_1:
[----:B------:R-:W-:Y:S01]  /*2580*/  UISETP.GT.U32.AND UP0, UPT, UR6, 0x3, UPT ;  /* 0x000000030600788c */ /* 0x000fe2000bf04070 */
[----:B------:R-:W-:Y:S01]  /*2590*/  VIADD R0, R0, 0x1 ;  /* 0x0000000100007836 */ /* 0x000fe20000000000 */
[----:B------:R-:W-:Y:S02]  /*25a0*/  USHF.R.U32.HI UR7, URZ, 0x2, UR4 ;  /* 0x00000002ff077899 */ /* 0x000fe40008011604 */
[----:B------:R-:W-:Y:S02]  /*25b0*/  UISETP.GT.U32.AND.EX UP0, UPT, UR4, URZ, UPT, UP0 ;  /* 0x000000ff0400728c */ /* 0x000fe4000bf04100 */
[----:B------:R-:W-:-:S03]  /*25c0*/  USHF.R.U64 UR6, UR6, 0x2, UR4 ;  /* 0x0000000206067899 */ /* 0x000fc60008001204 */
[----:B------:R-:W-:-:S04]  /*25d0*/  UMOV UR4, UR7 ;  /* 0x0000000700047c82 */ /* 0x000fc80008000000 */
[----:B------:R-:W-:Y:S05]  /*25e0*/  BRA.U UP0, `(.L_x_8) ;  /* 0xffffffd900e07547 */ /* 0x000fea000b83ffff */
.L_x_0:
[----:B------:R-:W-:Y:S01]  /*25f0*/  IMAD.MOV.U32 R0, RZ, RZ, RZ ;  /* 0x000000ffff007224 */ /* 0x000fe200078e00ff */
[----:B------:R-:W-:Y:S01]  /*2600*/  CS2R R8, SRZ ;  /* 0x0000000000087805 */ /* 0x000fe2000001ff00 */
[----:B------:R-:W-:Y:S01]  /*2610*/  IMAD.MOV.U32 R10, RZ, RZ, RZ ;  /* 0x000000ffff0a7224 */ /* 0x000fe200078e00ff */
[----:B------:R-:W4:Y:S01]  /*2620*/  LDCU UR10, c[0x0][0x38c] ;  /* 0x00007180ff0a77ac */ /* 0x000f220008000800 */
[----:B------:R-:W-:-:S05]  /*2630*/  UMOV UR4, URZ ;  /* 0x000000ff00047c82 */ /* 0x000fca0008000000 */
.L_x_12:
[----:B------:R-:W-:Y:S01]  /*2640*/  UISETP.NE.AND UP0, UPT, UR4, 0x1, UPT ;  /* 0x000000010400788c */ /* 0x000fe2000bf05270 */
[----:B------:R-:W-:Y:S02]  /*2650*/  IMAD.MOV.U32 R12, RZ, RZ, R0 ;  /* 0x000000ffff0c7224 */ /* 0x000fe400078e0000 */
[----:B------:R-:W-:-:S06]  /*2660*/  UMOV UR4, URZ ;  /* 0x000000ff00047c82 */ /* 0x000fcc0008000000 */
[----:B------:R-:W-:Y:S05]  /*2670*/  BRA.U !UP0, `(.L_x_9) ;  /* 0x0000000508207547 */ /* 0x000fea000b800000 */
[----:B------:R-:W-:Y:S01]  /*2680*/  SHF.R.U32.HI R0, RZ, 0x2, R7 ;  /* 0x00000002ff007819 */ /* 0x000fe20000011607 */
[----:B------:R-:W-:-:S03]  /*2690*/  IMAD.MOV.U32 R15, RZ, RZ, 0x3e055027 ;  /* 0x3e055027ff0f7424 */ /* 0x000fc600078e00ff */
[----:B------:R-:W-:Y:S01]  /*26a0*/  LOP3.LUT R0, R0, R7, RZ, 0x3c, !PT ;  /* 0x0000000700007212 */ /* 0x000fe200078e3cff */
[----:B0123--:R-:W-:-:S04]  /*26b0*/  IMAD.SHL.U32 R7, R3, 0x10, RZ ;  /* 0x0000001003077824 */ /* 0x00ffc800078e00ff */
[----:B------:R-:W-:-:S05]  /*26c0*/  IMAD.SHL.U32 R11, R0, 0x2, RZ ;  /* 0x00000002000b7824 */ /* 0x000fca00078e00ff */
[----:B------:R-:W-:Y:S01]  /*26d0*/  LOP3.LUT R0, R0, R11, R7, 0x96, !PT ;  /* 0x0000000b00007212 */ /* 0x000fe200078e9607 */
[----:B------:R-:W-:-:S03]  /*26e0*/  IMAD.MOV.U32 R7, RZ, RZ, 0x2f800000 ;  /* 0x2f800000ff077424 */ /* 0x000fc600078e00ff */
[----:B------:R-:W-:-:S04]  /*26f0*/  LOP3.LUT R11, R0, R3, RZ, 0x3c, !PT ;  /* 0x00000003000b7212 */ /* 0x000fc800078e3cff */
[C---:B------:R-:W-:Y:S01]  /*2700*/  IADD3 R0, PT, PT, R6.reuse, 0x587c5, R11 ;  /* 0x000587c506007810 */ /* 0x040fe20007ffe00b */
[----:B------:R-:W-:-:S03]  /*2710*/  VIADD R6, R6, 0xb0f8a ;  /* 0x000b0f8a06067836 */ /* 0x000fc60000000000 */
[----:B------:R-:W-:-:S05]  /*2720*/  I2FP.F32.U32 R0, R0 ;  /* 0x0000000000007245 */ /* 0x000fca0000201000 */
[----:B------:R-:W-:-:S05]  /*2730*/  FFMA R0, R0, R7, 1.1641532182693481445e-10 ;  /* 0x2f00000000007423 */ /* 0x000fca0000000007 */
[----:B------:R-:W-:-:S13]  /*2740*/  FSETP.GEU.AND P0, PT, R0, 1.175494350822287508e-38, PT ;  /* 0x008000000000780b */ /* 0x000fda0003f0e000 */
[----:B------:R-:W-:-:S04]  /*2750*/  @!P0 FMUL R0, R0, 8388608 ;  /* 0x4b00000000008820 */ /* 0x000fc80000400000 */
[----:B------:R-:W-:-:S05]  /*2760*/  VIADD R7, R0, 0xc0d55555 ;  /* 0xc0d5555500077836 */ /* 0x000fca0000000000 */
[----:B------:R-:W-:-:S04]  /*2770*/  LOP3.LUT R13, R7, 0xff800000, RZ, 0xc0, !PT ;  /* 0xff800000070d7812 */ /* 0x000fc800078ec0ff */
[----:B------:R-:W-:Y:S01]  /*2780*/  I2FP.F32.S32 R12, R13 ;  /* 0x0000000d000c7245 */ /* 0x000fe20000201400 */
[----:B------:R-:W-:Y:S02]  /*2790*/  IMAD.IADD R7, R0, 0x1, -R13 ;  /* 0x0000000100077824 */ /* 0x000fe400078e0a0d */
[----:B------:R-:W-:Y:S02]  /*27a0*/  IMAD.MOV.U32 R13, RZ, RZ, 0x7f800000 ;  /* 0x7f800000ff0d7424 */ /* 0x000fe400078e00ff */
[----:B------:R-:W-:-:S04]  /*27b0*/  FADD R14, R7, -1 ;  /* 0xbf800000070e7421 */ /* 0x000fc80000000000 */
[----:B------:R-:W-:-:S04]  /*27c0*/  FFMA R7, R14, -R15, 0.14084610342979431152 ;  /* 0x3e1039f60e077423 */ /* 0x000fc8000000080f */
[----:B------:R-:W-:-:S04]  /*27d0*/  FFMA R7, R14, R7, -0.12148627638816833496 ;  /* 0xbdf8cdcc0e077423 */ /* 0x000fc80000000007 */
[----:B------:R-:W-:-:S04]  /*27e0*/  FFMA R7, R14, R7, 0.13980610668659210205 ;  /* 0x3e0f29550e077423 */ /* 0x000fc80000000007 */
[----:B------:R-:W-:-:S04]  /*27f0*/  FFMA R7, R14, R7, -0.16684235632419586182 ;  /* 0xbe2ad8b90e077423 */ /* 0x000fc80000000007 */
[----:B------:R-:W-:-:S04]  /*2800*/  FFMA R7, R14, R7, 0.20012299716472625732 ;  /* 0x3e4ced0b0e077423 */ /* 0x000fc80000000007 */
[----:B------:R-:W-:-:S04]  /*2810*/  FFMA R7, R14, R7, -0.24999669194221496582 ;  /* 0xbe7fff220e077423 */ /* 0x000fc80000000007 */
[----:B------:R-:W-:-:S04]  /*2820*/  FFMA R7, R14, R7, 0.33333182334899902344 ;  /* 0x3eaaaa780e077423 */ /* 0x000fc80000000007 */
[----:B------:R-:W-:Y:S01]  /*2830*/  FFMA R15, R14, R7, -0.5 ;  /* 0xbf0000000e0f7423 */ /* 0x000fe20000000007 */
[----:B------:R-:W-:Y:S02]  /*2840*/  FSEL R7, RZ, -23, P0 ;  /* 0xc1b80000ff077808 */ /* 0x000fe40000000000 */
[----:B------:R-:W-:Y:S01]  /*2850*/  ISETP.GT.U32.AND P0, PT, R0, 0x7f7fffff, PT ;  /* 0x7f7fffff0000780c */ /* 0x000fe20003f04070 */
[----:B------:R-:W-:Y:S02]  /*2860*/  FMUL R15, R14, R15 ;  /* 0x0000000f0e0f7220 */ /* 0x000fe40000400000 */
[----:B------:R-:W-:Y:S01]  /*2870*/  FFMA R12, R12, 1.1920928955078125e-07, R7 ;  /* 0x340000000c0c7823 */ /* 0x000fe20000000007 */
[----:B------:R-:W-:Y:S01]  /*2880*/  SHF.R.U32.HI R7, RZ, 0x2, R4 ;  /* 0x00000002ff077819 */ /* 0x000fe20000011604 */
[----:B------:R-:W-:-:S03]  /*2890*/  FFMA R15, R14, R15, R14 ;  /* 0x0000000f0e0f7223 */ /* 0x000fc6000000000e */
[----:B------:R-:W-:Y:S01]  /*28a0*/  LOP3.LUT R7, R7, R4, RZ, 0x3c, !PT ;  /* 0x0000000407077212 */ /* 0x000fe200078e3cff */
[----:B------:R-:W-:Y:S01]  /*28b0*/  FFMA R15, R12, 0.69314718246459960938, R15 ;  /* 0x3f3172180c0f7823 */ /* 0x000fe2000000000f */
[----:B------:R-:W-:-:S03]  /*28c0*/  IMAD.SHL.U32 R4, R11, 0x10, RZ ;  /* 0x000000100b047824 */ /* 0x000fc600078e00ff */
[C---:B------:R-:W-:Y:S01]  /*28d0*/  @P0 FFMA R15, R0.reuse, R13, +INF ;  /* 0x7f800000000f0423 */ /* 0x040fe2000000000d */
[----:B------:R-:W-:Y:S01]  /*28e0*/  FSETP.NEU.AND P0, PT, R0, RZ, PT ;  /* 0x000000ff0000720b */ /* 0x000fe20003f0d000 */
[----:B------:R-:W-:Y:S02]  /*28f0*/  IMAD.SHL.U32 R12, R7, 0x2, RZ ;  /* 0x00000002070c7824 */ /* 0x000fe400078e00ff */
[----:B------:R-:W-:-:S03]  /*2900*/  FMUL R15, R15, -2 ;  /* 0xc00000000f0f7820 */ /* 0x000fc60000400000 */
[----:B------:R-:W-:Y:S02]  /*2910*/  LOP3.LUT R4, R7, R12, R4, 0x96, !PT ;  /* 0x0000000c07047212 */ /* 0x000fe400078e9604 */
[----:B------:R-:W-:Y:S02]  /*2920*/  FSEL R15, R15, +INF , P0 ;  /* 0x7f8000000f0f7808 */ /* 0x000fe40000000000 */
[----:B------:R-:W-:Y:S02]  /*2930*/  LOP3.LUT R13, R4, R11, RZ, 0x3c, !PT ;  /* 0x0000000b040d7212 */ /* 0x000fe400078e3cff */
[----:B------:R0:W1:Y:S01]  /*2940*/  MUFU.RSQ R4, R15 ;  /* 0x0000000f00047308 */ /* 0x0000620000001400 */
[----:B------:R-:W-:Y:S02]  /*2950*/  VIADD R7, R15, 0xf3000000 ;  /* 0xf30000000f077836 */ /* 0x000fe40000000000 */
[----:B------:R-:W-:-:S03]  /*2960*/  IMAD.IADD R0, R13, 0x1, R6 ;  /* 0x000000010d007824 */ /* 0x000fc600078e0206 */
[----:B------:R-:W-:Y:S01]  /*2970*/  ISETP.GT.U32.AND P0, PT, R7, 0x727fffff, PT ;  /* 0x727fffff0700780c */ /* 0x000fe20003f04070 */
[----:B------:R-:W-:Y:S01]  /*2980*/  IMAD.MOV.U32 R7, RZ, RZ, 0x30c90fdb ;  /* 0x30c90fdbff077424 */ /* 0x000fe200078e00ff */
[----:B------:R-:W-:-:S05]  /*2990*/  I2FP.F32.U32 R0, R0 ;  /* 0x0000000000007245 */ /* 0x000fca0000201000 */
[----:B------:R-:W-:-:S06]  /*29a0*/  FFMA R16, R0, R7, 7.314590599882819788e-10 ;  /* 0x30490fdb00107423 */ /* 0x000fcc0000000007 */
[----:B01----:R-:W-:Y:S05]  /*29b0*/  @!P0 BRA `(.L_x_10) ;  /* 0x0000000000108947 */ /* 0x003fea0003800000 */
[----:B------:R-:W-:-:S07]  /*29c0*/  MOV R14, 0x29e0 ;  /* 0x000029e0000e7802 */ /* 0x000fce0000000f00 */
[----:B----4-:R-:W-:Y:S05]  /*29d0*/  CALL.REL.NOINC `($__internal_0_$__cuda_sm20_sqrt_rn_f32_slowpath) ;  /* 0x0000000000887944 */ /* 0x010fea0003c00000 */
[----:B------:R-:W-:Y:S01]  /*29e0*/  IMAD.MOV.U32 R0, RZ, RZ, R4 ;  /* 0x000000ffff007224 */ /* 0x000fe200078e0004 */
[----:B------:R-:W-:Y:S06]  /*29f0*/  BRA `(.L_x_11) ;  /* 0x0000000000107947 */ /* 0x000fec0003800000 */
.L_x_10:
[----:B------:R-:W-:Y:S01]  /*2a00*/  FMUL.FTZ R0, R15, R4 ;  /* 0x000000040f007220 */ /* 0x000fe20000410000 */
[----:B------:R-:W-:-:S03]  /*2a10*/  FMUL.FTZ R4, R4, 0.5 ;  /* 0x3f00000004047820 */ /* 0x000fc60000410000 */
[----:B------:R-:W-:-:S04]  /*2a20*/  FFMA R7, -R0, R0, R15 ;  /* 0x0000000000077223 */ /* 0x000fc8000000010f */
[----:B------:R-:W-:-:S07]  /*2a30*/  FFMA R0, R7, R4, R0 ;  /* 0x0000000407007223 */ /* 0x000fce0000000000 */
.L_x_11:
[----:B------:R-:W-:Y:S01]  /*2a40*/  FMUL.RZ R16, R16, 0.15915493667125701904 ;  /* 0x3e22f98310107820 */ /* 0x000fe2000040c000 */
[----:B------:R-:W-:Y:S01]  /*2a50*/  IMAD.MOV.U32 R14, RZ, RZ, R3 ;  /* 0x000000ffff0e7224 */ /* 0x000fe200078e0003 */
[----:B------:R-:W-:Y:S01]  /*2a60*/  UMOV UR4, 0x1 ;  /* 0x0000000100047882 */ /* 0x000fe20000000000 */
[----:B------:R-:W-:Y:S01]  /*2a70*/  IMAD.MOV.U32 R4, RZ, RZ, R2 ;  /* 0x000000ffff047224 */ /* 0x000fe200078e0002 */
[----:B------:R-:W0:Y:S01]  /*2a80*/  MUFU.SIN R7, R16 ;  /* 0x0000001000077308 */ /* 0x000e220000000400 */
[----:B------:R-:W-:Y:S02]  /*2a90*/  IMAD.MOV.U32 R3, RZ, RZ, R13 ;  /* 0x000000ffff037224 */ /* 0x000fe400078e000d */
[----:B------:R-:W-:-:S05]  /*2aa0*/  IMAD.MOV.U32 R2, RZ, RZ, R11 ;  /* 0x000000ffff027224 */ /* 0x000fca00078e000b */
[----:B------:R-:W1:Y:S01]  /*2ab0*/  MUFU.COS R15, R16 ;  /* 0x00000010000f7308 */ /* 0x000e620000000000 */
[-C--:B0-----:R-:W-:Y:S01]  /*2ac0*/  FMUL R12, R7, R0.reuse ;  /* 0x00000000070c7220 */ /* 0x081fe20000400000 */
[----:B------:R-:W-:Y:S02]  /*2ad0*/  IMAD.MOV.U32 R7, RZ, RZ, R5 ;  /* 0x000000ffff077224 */ /* 0x000fe400078e0005 */
[----:B------:R-:W-:Y:S02]  /*2ae0*/  IMAD.MOV.U32 R5, RZ, RZ, R14 ;  /* 0x000000ffff057224 */ /* 0x000fe400078e000e */
[----:B-1----:R-:W-:-:S07]  /*2af0*/  FMUL R0, R15, R0 ;  /* 0x000000000f007220 */ /* 0x002fce0000400000 */
.L_x_9:
[----:B----4-:R-:W-:Y:S01]  /*2b00*/  FMUL R11, R10, -UR10 ;  /* 0x8000000a0a0b7c20 */ /* 0x010fe20008400000 */
[----:B------:R-:W-:-:S03]  /*2b10*/  FADD R8, R8, 0.0010000000474974513054 ;  /* 0x3a83126f08087421 */ /* 0x000fc60000000000 */
[----:B------:R-:W-:-:S04]  /*2b20*/  FFMA R11, R11, 0.0010000000474974513054, R12 ;  /* 0x3a83126f0b0b7823 */ /* 0x000fc8000000000c */
[----:B------:R-:W-:-:S04]  /*2b30*/  FADD R10, R11, R10 ;  /* 0x0000000a0b0a7221 */ /* 0x000fc80000000000 */
[----:B------:R-:W-:-:S05]  /*2b40*/  FFMA R9, R10, 0.0010000000474974513054, R9 ;  /* 0x3a83126f0a097823 */ /* 0x000fca0000000009 */
[----:B------:R-:W-:-:S04]  /*2b50*/  FSETP.GE.AND P0, PT, R9, RZ, PT ;  /* 0x000000ff0900720b */ /* 0x000fc80003f06000 */
[----:B------:R-:W-:-:S04]  /*2b60*/  FSEL R11, R9, -R9, P0 ;  /* 0x80000009090b7208 */ /* 0x000fc80000000000 */
[----:B------:R-:W-:-:S13]  /*2b70*/  FSETP.GT.AND P0, PT, R11, 1, PT ;  /* 0x3f8000000b00780b */ /* 0x000fda0003f04000 */
[----:B------:R-:W-:Y:S05]  /*2b80*/  @!P0 BRA `(.L_x_12) ;  /* 0xfffffff800ac8947 */ /* 0x000fea000383ffff */
[----:B------:R-:W4:Y:S02]  /*2b90*/  LDCU.64 UR6, c[0x0][0x380] ;  /* 0x00007000ff0677ac */ /* 0x000f240008000a00 */
[----:B----4-:R-:W-:-:S04]  /*2ba0*/  ULEA UR6, UP0, UR5, UR6, 0x2 ;  /* 0x0000000605067291 */ /* 0x010fc8000f8010ff */
[----:B------:R-:W-:Y:S02]  /*2bb0*/  ULEA.HI.X UR7, UR5, UR7, URZ, 0x2, UP0 ;  /* 0x0000000705077291 */ /* 0x000fe400080f14ff */
[----:B0123--:R-:W-:-:S04]  /*2bc0*/  IMAD.U32 R2, RZ, RZ, UR6 ;  /* 0x00000006ff027e24 */ /* 0x00ffc8000f8e00ff */
[----:B------:R-:W-:-:S05]  /*2bd0*/  IMAD.U32 R3, RZ, RZ, UR7 ;  /* 0x00000007ff037e24 */ /* 0x000fca000f8e00ff */
[----:B------:R-:W-:Y:S01]  /*2be0*/  STG.E desc[UR8][R2.64], R8 ;  /* 0x0000000802007986 */ /* 0x000fe2000c101908 */
[----:B------:R-:W-:Y:S05]  /*2bf0*/  EXIT ;  /* 0x000000000000794d */ /* 0x000fea0003800000 */
        .weak           $__internal_0_$__cuda_sm20_sqrt_rn_f32_slowpath
        .type           $__internal_0_$__cuda_sm20_sqrt_rn_f32_slowpath,@function
        .size           $__internal_0_$__cuda_sm20_sqrt_rn_f32_slowpath,(.L_x_15 - $__internal_0_$__cuda_sm20_sqrt_rn_f32_slowpath)
$__internal_0_$__cuda_sm20_sqrt_rn_f32_slowpath:
[----:B------:R-:W-:-:S13]  /*2c00*/  LOP3.LUT P0, RZ, R15, 0x7fffffff, RZ, 0xc0, !PT ;  /* 0x7fffffff0fff7812 */ /* 0x000fda000780c0ff */
[----:B------:R-:W-:Y:S01]  /*2c10*/  @!P0 IMAD.MOV.U32 R4, RZ, RZ, R15 ;  /* 0x000000ffff048224 */ /* 0x000fe200078e000f */
[----:B------:R-:W-:Y:S06]  /*2c20*/  @!P0 BRA `(.L_x_13) ;  /* 0x0000000000488947 */ /* 0x000fec0003800000 */
[----:B------:R-:W-:Y:S01]  /*2c30*/  FSETP.GEU.FTZ.AND P0, PT, R15, RZ, PT ;  /* 0x000000ff0f00720b */ /* 0x000fe20003f1e000 */
[----:B------:R-:W-:-:S12]  /*2c40*/  IMAD.MOV.U32 R0, RZ, RZ, R15 ;  /* 0x000000ffff007224 */ /* 0x000fd800078e000f */
[----:B------:R-:W-:Y:S01]  /*2c50*/  @!P0 IMAD.MOV.U32 R4, RZ, RZ, 0x7fffffff ;  /* 0x7fffffffff048424 */ /* 0x000fe200078e00ff */
[----:B------:R-:W-:Y:S06]  /*2c60*/  @!P0 BRA `(.L_x_13) ;  /* 0x0000000000388947 */ /* 0x000fec0003800000 */
[----:B------:R-:W-:-:S13]  /*2c70*/  FSETP.GTU.FTZ.AND P0, PT, |R0|, +INF , PT ;  /* 0x7f8000000000780b */ /* 0x000fda0003f1c200 */
[----:B------:R-:W-:Y:S01]  /*2c80*/  @P0 FADD.FTZ R4, R0, 1 ;  /* 0x3f80000000040421 */ /* 0x000fe20000010000 */
[----:B------:R-:W-:Y:S06]  /*2c90*/  @P0 BRA `(.L_x_13) ;  /* 0x00000000002c0947 */ /* 0x000fec0003800000 */
[----:B------:R-:W-:-:S13]  /*2ca0*/  FSETP.NEU.FTZ.AND P0, PT, |R0|, +INF , PT ;  /* 0x7f8000000000780b */ /* 0x000fda0003f1d200 */
[----:B------:R-:W-:Y:S01]  /*2cb0*/  @!P0 IMAD.MOV.U32 R4, RZ, RZ, R0 ;  /* 0x000000ffff048224 */ /* 0x000fe200078e0000 */
[----:B------:R-:W-:Y:S06]  /*2cc0*/  @!P0 BRA `(.L_x_13) ;  /* 0x0000000000208947 */ /* 0x000fec0003800000 */
[----:B------:R-:W-:-:S04]  /*2cd0*/  FFMA R0, R0, 1.84467440737095516160e+19, RZ ;  /* 0x5f80000000007823 */ /* 0x000fc800000000ff */
[----:B------:R-:W0:Y:S02]  /*2ce0*/  MUFU.RSQ R7, R0 ;  /* 0x0000000000077308 */ /* 0x000e240000001400 */
[----:B0-----:R-:W-:Y:S01]  /*2cf0*/  FMUL.FTZ R15, R0, R7 ;  /* 0x00000007000f7220 */ /* 0x001fe20000410000 */
[----:B------:R-:W-:-:S03]  /*2d00*/  FMUL.FTZ R7, R7, 0.5 ;  /* 0x3f00000007077820 */ /* 0x000fc60000410000 */
[----:B------:R-:W-:-:S04]  /*2d10*/  FADD.FTZ R4, -R15, -RZ ;  /* 0x800000ff0f047221 */ /* 0x000fc80000010100 */
[----:B------:R-:W-:-:S04]  /*2d20*/  FFMA R4, R15, R4, R0 ;  /* 0x000000040f047223 */ /* 0x000fc80000000000 */
[----:B------:R-:W-:-:S04]  /*2d30*/  FFMA R4, R4, R7, R15 ;  /* 0x0000000704047223 */ /* 0x000fc8000000000f */
[----:B------:R-:W-:-:S07]  /*2d40*/  FMUL.FTZ R4, R4, 2.3283064365386962891e-10 ;  /* 0x2f80000004047820 */ /* 0x000fce0000410000 */
.L_x_13:
[----:B------:R-:W-:-:S04]  /*2d50*/  IMAD.MOV.U32 R15, RZ, RZ, 0x0 ;  /* 0x00000000ff0f7424 */ /* 0x000fc800078e00ff */
[----:B------:R-:W-:Y:S05]  /*2d60*/  RET.REL.NODEC R14 `(_Z17langevin_equationPfify) ;  /* 0xffffffd00ea47950 */ /* 0x000fea0003c3ffff */
.L_x_14:
[----:B------:R-:W-:-:S00]  /*2d70*/  BRA `(.L_x_14) ;  /* 0xfffffffc00fc7947 */ /* 0x000fc0000383ffff */
[----:B------:R-:W-:-:S00]  /*2d80*/  NOP ;  /* 0x0000000000007918 */ /* 0x000fc00000000000 */
[----:B------:R-:W-:-:S00]  /*2d90*/  NOP ;  /* 0x0000000000007918 */ /* 0x000fc00000000000 */
[----:B------:R-:W-:-:S00]  /*2da0*/  NOP ;  /* 0x0000000000007918 */ /* 0x000fc00000000000 */
[----:B------:R-:W-:-:S00]  /*2db0*/  NOP ;  /* 0x0000000000007918 */ /* 0x000fc00000000000 */
[----:B------:R-:W-:-:S00]  /*2dc0*/  NOP ;  /* 0x0000000000007918 */ /* 0x000fc00000000000 */
[----:B------:R-:W-:-:S00]  /*2dd0*/  NOP ;  /* 0x0000000000007918 */ /* 0x000fc00000000000 */
[----:B------:R-:W-:-:S00]  /*2de0*/  NOP ;  /* 0x0000000000007918 */ /* 0x000fc00000000000 */
[----:B------:R-:W-:-:S00]  /*2df0*/  NOP ;  /* 0x0000000000007918 */ /* 0x000fc00000000000 */
.L_x_15:


//--------------------- .nv.global.init           --------------------------
	.section	.nv.global.init,"aw",@progbits
	.align	4
.nv.global.init:
	.type		mrg32k3aM1SubSeq,@object
	.size		mrg32k3aM1SubSeq,(mrg32k3aM2SubSeq - mrg32k3aM1SubSeq)
mrg32k3aM1SubSeq:
        /*0000*/ 	.byte	0x0b, 0xcc, 0xee, 0x04, 0x73, 0x29, 0x8b, 0x6f, 0xf6, 0x53, 0x03, 0xf6, 0x23, 0xf6, 0xea, 0xda
        /* <DEDUP_REMOVED lines=125> */
	.type		mrg32k3aM2SubSeq,@object
	.size		mrg32k3aM2SubSeq,(mrg32k3aM1 - mrg32k3aM2SubSeq)
mrg32k3aM2SubSeq:
        /* <DEDUP_REMOVED lines=126> */
	.type		mrg32k3aM1,@object
	.size		mrg32k3aM1,(mrg32k3aM1Seq - mrg32k3aM1)
mrg32k3aM1:
        /* <DEDUP_REMOVED lines=144> */
	.type		mrg32k3aM1Seq,@object
	.size		mrg32k3aM1Seq,(mrg32k3aM2 - mrg32k3aM1Seq)
mrg32k3aM1Seq:
        /* <DEDUP_REMOVED lines=144> */
	.type		mrg32k3aM2,@object
	.size		mrg32k3aM2,(mrg32k3aM2Seq - mrg32k3aM2)
mrg32k3aM2:
        /* <DEDUP_REMOVED lines=144> */
	.type		mrg32k3aM2Seq,@object
	.size		mrg32k3aM2Seq,(precalc_xorwow_matrix - mrg32k3aM2Seq)
mrg32k3aM2Seq:
        /* <DEDUP_REMOVED lines=144> */
	.type		precalc_xorwow_matrix,@object
	.size		precalc_xorwow_matrix,(precalc_xorwow_offset_matrix - precalc_xorwow_matrix)
precalc_xorwow_matrix:
        /* <DEDUP_REMOVED lines=6400> */
	.type		precalc_xorwow_offset_matrix,@object
	.size		precalc_xorwow_offset_matrix,(.L_1 - precalc_xorwow_offset_matrix)
precalc_xorwow_offset_matrix:
        /* <DEDUP_REMOVED lines=6400> */
.L_1:


//--------------------- .nv.shared.reserved.0     --------------------------
	.section	.nv.shared.reserved.0,"aw",@nobits
	.weak		__nv_reservedSMEM_offset_0_alias
	.size		__nv_reservedSMEM_offset_0_alias, 0, 64
	.other		__nv_reservedSMEM_offset_0_alias,@"STO_CUDA_RESERVED_SHARED STV_DEFAULT"
__nv_reservedSMEM_offset_0_alias:
	.zero		0
	.zero		64


//--------------------- .nv.constant0._Z17langevin_equationPfify --------------------------
	.section	.nv.constant0._Z17langevin_equationPfify,"a",@progbits
	.sectionflags	@""
	.align	4
.nv.constant0._Z17langevin_equationPfify:
	.zero		920


//--------------------- SYMBOLS --------------------------

	.type		.nv.reservedSmem.offset0,@object
	.size		.nv.reservedSmem.offset0,0x4
